	.target	sm_90a

	.elftype	@"ET_EXEC"


//--------------------- .note.nv.tkinfo           --------------------------
	.section	.note.nv.tkinfo,"",@"SHT_NOTE"
	.sectionflags	@"SHF_NOTE_NV_TKINFO"
	.tkinfo
        /*0018*/ 	.word	0x00000002
        /*0030*/ 	.string	""
        /*0030*/ 	.string	"ptxas"
        /*0030*/ 	.string	"Cuda compilation tools, release 13.0, V13.0.88"
        /*0030*/ 	.string	"Build cuda_13.0.r13.0/compiler.36424714_0"
        /*0030*/ 	.string	"-arch sm_90a -m 64 "



//--------------------- .note.nv.cuinfo           --------------------------
	.section	.note.nv.cuinfo,"",@"SHT_NOTE"
	.sectionflags	@"SHF_NOTE_NV_CUINFO"
        /*0018*/ 	.short	0x0002
        /*001a*/ 	.short	0x005a
        /*001c*/ 	.short	0x0082
	.zero		2


//--------------------- .nv.info                  --------------------------
	.section	.nv.info,"",@"SHT_CUDA_INFO"
	.align	4


	//----- nvinfo : EIATTR_REGCOUNT
	.align		4
        /*0000*/ 	.byte	0x04, 0x2f
        /*0002*/ 	.short	(.L_15 - .L_14)
	.align		4
.L_14:
        /*0004*/ 	.word	index@(_ZN7cutlass13device_kernelINS_4gemm6kernel13GemmUniversalIN4cute5tupleIJiiiiEEENS1_10collective13CollectiveMmaINS1_34MainloopSm90TmaGmmaWarpSpecializedILi14ENS5_IJNS4_1CILi2EEENSA_ILi1EEESC_EEENS1_32KernelTmaWarpSpecializedPingpongEEENS5_IJNSA_ILi64EEESG_SG_EEENS_6half_tENS5_IJlSC_lEEESI_SJ_NS4_8TiledMMAINS4_8MMA_AtomIJNS4_4SM904GMMA25MMA_64x64x16_F32F16F16_SSILNSN_5MajorE0ELSP_0ELNSN_7ScaleInE1ELSQ_1EEEEEENS4_6LayoutINS5_IJSC_SC_SC_EEENS5_IJNSA_ILi0EEESV_SV_EEEEENS5_IJNS4_10UnderscoreESY_SY_EEEEENS4_13SM90_TMA_LOADENS4_14ComposedLayoutINS4_7SwizzleILi3ELi4ELi3EEENS4_18smem_ptr_flag_bitsILi16EEENST_INS5_IJNSA_ILi8EEESG_EEENS5_IJSG_SC_EEEEEEEvNS4_8identityENS4_23SM90_TMA_LOAD_MULTICASTES1B_vS1C_EENS_8epilogue10collective6detail29Sm90TmaWarpSpecializedAdapterINS1G_15DefaultEpilogueISI_SJ_SJ_NS1F_6thread17LinearCombinationISI_Li1EffLNS1K_9ScaleType4KindE0ELNS_15FloatRoundStyleE2ESI_EENS1_15EpilogueDefaultEEEEEvvEEEEvNT_6ParamsE)
        /*0008*/ 	.word	0x000000a8


	//----- nvinfo : EIATTR_FRAME_SIZE
	.align		4
.L_15:
        /*000c*/ 	.byte	0x04, 0x11
        /*000e*/ 	.short	(.L_17 - .L_16)
	.align		4
.L_16:
        /*0010*/ 	.word	index@(_ZN7cutlass13device_kernelINS_4gemm6kernel13GemmUniversalIN4cute5tupleIJiiiiEEENS1_10collective13CollectiveMmaINS1_34MainloopSm90TmaGmmaWarpSpecializedILi14ENS5_IJNS4_1CILi2EEENSA_ILi1EEESC_EEENS1_32KernelTmaWarpSpecializedPingpongEEENS5_IJNSA_ILi64EEESG_SG_EEENS_6half_tENS5_IJlSC_lEEESI_SJ_NS4_8TiledMMAINS4_8MMA_AtomIJNS4_4SM904GMMA25MMA_64x64x16_F32F16F16_SSILNSN_5MajorE0ELSP_0ELNSN_7ScaleInE1ELSQ_1EEEEEENS4_6LayoutINS5_IJSC_SC_SC_EEENS5_IJNSA_ILi0EEESV_SV_EEEEENS5_IJNS4_10UnderscoreESY_SY_EEEEENS4_13SM90_TMA_LOADENS4_14ComposedLayoutINS4_7SwizzleILi3ELi4ELi3EEENS4_18smem_ptr_flag_bitsILi16EEENST_INS5_IJNSA_ILi8EEESG_EEENS5_IJSG_SC_EEEEEEEvNS4_8identityENS4_23SM90_TMA_LOAD_MULTICASTES1B_vS1C_EENS_8epilogue10collective6detail29Sm90TmaWarpSpecializedAdapterINS1G_15DefaultEpilogueISI_SJ_SJ_NS1F_6thread17LinearCombinationISI_Li1EffLNS1K_9ScaleType4KindE0ELNS_15FloatRoundStyleE2ESI_EENS1_15EpilogueDefaultEEEEEvvEEEEvNT_6ParamsE)
        /*0014*/ 	.word	0x00000008


	//----- nvinfo : EIATTR_MIN_STACK_SIZE
	.align		4
.L_17:
        /*0018*/ 	.byte	0x04, 0x12
        /*001a*/ 	.short	(.L_19 - .L_18)
	.align		4
.L_18:
        /*001c*/ 	.word	index@(_ZN7cutlass13device_kernelINS_4gemm6kernel13GemmUniversalIN4cute5tupleIJiiiiEEENS1_10collective13CollectiveMmaINS1_34MainloopSm90TmaGmmaWarpSpecializedILi14ENS5_IJNS4_1CILi2EEENSA_ILi1EEESC_EEENS1_32KernelTmaWarpSpecializedPingpongEEENS5_IJNSA_ILi64EEESG_SG_EEENS_6half_tENS5_IJlSC_lEEESI_SJ_NS4_8TiledMMAINS4_8MMA_AtomIJNS4_4SM904GMMA25MMA_64x64x16_F32F16F16_SSILNSN_5MajorE0ELSP_0ELNSN_7ScaleInE1ELSQ_1EEEEEENS4_6LayoutINS5_IJSC_SC_SC_EEENS5_IJNSA_ILi0EEESV_SV_EEEEENS5_IJNS4_10UnderscoreESY_SY_EEEEENS4_13SM90_TMA_LOADENS4_14ComposedLayoutINS4_7SwizzleILi3ELi4ELi3EEENS4_18smem_ptr_flag_bitsILi16EEENST_INS5_IJNSA_ILi8EEESG_EEENS5_IJSG_SC_EEEEEEEvNS4_8identityENS4_23SM90_TMA_LOAD_MULTICASTES1B_vS1C_EENS_8epilogue10collective6detail29Sm90TmaWarpSpecializedAdapterINS1G_15DefaultEpilogueISI_SJ_SJ_NS1F_6thread17LinearCombinationISI_Li1EffLNS1K_9ScaleType4KindE0ELNS_15FloatRoundStyleE2ESI_EENS1_15EpilogueDefaultEEEEEvvEEEEvNT_6ParamsE)
        /*0020*/ 	.word	0x00000008
.L_19:


//--------------------- .nv.compat                --------------------------
	.section	.nv.compat,"",@"SHT_CUDA_COMPAT_INFO"
	.align	4
        /*0000*/ 	.byte	0x02, 0x09, 0x01, 0x00, 0x02, 0x02, 0x04, 0x00, 0x02, 0x05, 0x05, 0x00, 0x03, 0x07, 0x01, 0x01
        /*0010*/ 	.byte	0x02, 0x03, 0x01, 0x00, 0x02, 0x06, 0x01, 0x00, 0x04, 0x0b, 0x08, 0x00, 0x00, 0x00, 0x00, 0x00
        /*0020*/ 	.byte	0x00, 0x00, 0x00, 0x00


//--------------------- .nv.info._ZN7cutlass13device_kernelINS_4gemm6kernel13GemmUniversalIN4cute5tupleIJiiiiEEENS1_10collective13CollectiveMmaINS1_34MainloopSm90TmaGmmaWarpSpecializedILi14ENS5_IJNS4_1CILi2EEENSA_ILi1EEESC_EEENS1_32KernelTmaWarpSpecializedPingpongEEENS5_IJNSA_ILi64EEESG_SG_EEENS_6half_tENS5_IJlSC_lEEESI_SJ_NS4_8TiledMMAINS4_8MMA_AtomIJNS4_4SM904GMMA25MMA_64x64x16_F32F16F16_SSILNSN_5MajorE0ELSP_0ELNSN_7ScaleInE1ELSQ_1EEEEEENS4_6LayoutINS5_IJSC_SC_SC_EEENS5_IJNSA_ILi0EEESV_SV_EEEEENS5_IJNS4_10UnderscoreESY_SY_EEEEENS4_13SM90_TMA_LOADENS4_14ComposedLayoutINS4_7SwizzleILi3ELi4ELi3EEENS4_18smem_ptr_flag_bitsILi16EEENST_INS5_IJNSA_ILi8EEESG_EEENS5_IJSG_SC_EEEEEEEvNS4_8identityENS4_23SM90_TMA_LOAD_MULTICASTES1B_vS1C_EENS_8epilogue10collective6detail29Sm90TmaWarpSpecializedAdapterINS1G_15DefaultEpilogueISI_SJ_SJ_NS1F_6thread17LinearCombinationISI_Li1EffLNS1K_9ScaleType4KindE0ELNS_15FloatRoundStyleE2ESI_EENS1_15EpilogueDefaultEEEEEvvEEEEvNT_6ParamsE --------------------------
	.section	.nv.info._ZN7cutlass13device_kernelINS_4gemm6kernel13GemmUniversalIN4cute5tupleIJiiiiEEENS1_10collective13CollectiveMmaINS1_34MainloopSm90TmaGmmaWarpSpecializedILi14ENS5_IJNS4_1CILi2EEENSA_ILi1EEESC_EEENS1_32KernelTmaWarpSpecializedPingpongEEENS5_IJNSA_ILi64EEESG_SG_EEENS_6half_tENS5_IJlSC_lEEESI_SJ_NS4_8TiledMMAINS4_8MMA_AtomIJNS4_4SM904GMMA25MMA_64x64x16_F32F16F16_SSILNSN_5MajorE0ELSP_0ELNSN_7ScaleInE1ELSQ_1EEEEEENS4_6LayoutINS5_IJSC_SC_SC_EEENS5_IJNSA_ILi0EEESV_SV_EEEEENS5_IJNS4_10UnderscoreESY_SY_EEEEENS4_13SM90_TMA_LOADENS4_14ComposedLayoutINS4_7SwizzleILi3ELi4ELi3EEENS4_18smem_ptr_flag_bitsILi16EEENST_INS5_IJNSA_ILi8EEESG_EEENS5_IJSG_SC_EEEEEEEvNS4_8identityENS4_23SM90_TMA_LOAD_MULTICASTES1B_vS1C_EENS_8epilogue10collective6detail29Sm90TmaWarpSpecializedAdapterINS1G_15DefaultEpilogueISI_SJ_SJ_NS1F_6thread17LinearCombinationISI_Li1EffLNS1K_9ScaleType4KindE0ELNS_15FloatRoundStyleE2ESI_EENS1_15EpilogueDefaultEEEEEvvEEEEvNT_6ParamsE,"",@"SHT_CUDA_INFO"
	.sectionflags	@""
	.align	4


	//----- nvinfo : EIATTR_CUDA_API_VERSION
	.align		4
        /*0000*/ 	.byte	0x04, 0x37
        /*0002*/ 	.short	(.L_21 - .L_20)
.L_20:
        /*0004*/ 	.word	0x00000082


	//----- nvinfo : EIATTR_KPARAM_INFO
	.align		4
.L_21:
        /*0008*/ 	.byte	0x04, 0x17
        /*000a*/ 	.short	(.L_23 - .L_22)
.L_22:
        /*000c*/ 	.word	0x00000000
        /*0010*/ 	.short	0x0000
        /*0012*/ 	.short	0x0070
        /*0014*/ 	.byte	0x00, 0xf0, 0x01, 0x10


	//----- nvinfo : EIATTR_SPARSE_MMA_MASK
	.align		4
.L_23:
        /*0018*/ 	.byte	0x03, 0x50
        /*001a*/ 	.short	0x0000


	//----- nvinfo : EIATTR_MAXREG_COUNT
	.align		4
        /*001c*/ 	.byte	0x03, 0x1b
        /*001e*/ 	.short	0x00a8


	//----- nvinfo : EIATTR_NUM_BARRIERS
	.align		4
        /*0020*/ 	.byte	0x02, 0x4c
        /*0022*/ 	.byte	0x01
	.zero		1


	//----- nvinfo : EIATTR_EXTERNS
	.align		4
        /*0024*/ 	.byte	0x04, 0x0f
        /*0026*/ 	.short	(.L_25 - .L_24)


	//   ....[0]....
	.align		4
.L_24:
        /*0028*/ 	.word	index@(__assertfail)


	//----- nvinfo : EIATTR_ANNOTATIONS
	.align		4
.L_25:
        /*002c*/ 	.byte	0x04, 0x55
        /*002e*/ 	.short	(.L_27 - .L_26)


	//   ....[0]....
.L_26:
        /*0030*/ 	.word	0x00000001
        /*0034*/ 	.byte	0x20, 0x0f, 0x00, 0x00, 0x01, 0x00, 0x00, 0x00, 0x50, 0x47, 0x00, 0x00, 0x01, 0x00, 0x00, 0x00
        /*0044*/ 	.byte	0xd0, 0x53, 0x00, 0x00


	//----- nvinfo : EIATTR_MERCURY_ISA_VERSION
	.align		4
.L_27:
        /*0048*/ 	.byte	0x03, 0x5f
        /*004a*/ 	.short	0x0101


	//----- nvinfo : EIATTR_INT_WARP_WIDE_INSTR_OFFSETS
	.align		4
        /*004c*/ 	.byte	0x04, 0x31
        /*004e*/ 	.short	(.L_29 - .L_28)


	//   ....[0]....
.L_28:
        /*0050*/ 	.word	0x000006a0


	//   ....[1]....
        /*0054*/ 	.word	0x000006d0


	//   ....[2]....
        /*0058*/ 	.word	0x00000710


	//   ....[3]....
        /*005c*/ 	.word	0x00000840


	//   ....[4]....
        /*0060*/ 	.word	0x00000850


	//   ....[5]....
        /*0064*/ 	.word	0x00000860


	//   ....[6]....
        /*0068*/ 	.word	0x00000900


	//   ....[7]....
        /*006c*/ 	.word	0x00000940


	//----- nvinfo : EIATTR_COOP_GROUP_MASK_REGIDS
	.align		4
.L_29:
        /*0070*/ 	.byte	0x04, 0x29
        /*0072*/ 	.short	(.L_31 - .L_30)


	//   ....[0]....
.L_30:
        /*0074*/ 	.word	0xffffffff


	//   ....[1]....
        /*0078*/ 	.word	0xffffffff


	//   ....[2]....
        /*007c*/ 	.word	0xffffffff


	//   ....[3]....
        /*0080*/ 	.word	0xffffffff


	//   ....[4]....
        /*0084*/ 	.word	0xffffffff


	//   ....[5]....
        /*0088*/ 	.word	0xffffffff


	//   ....[6]....
        /*008c*/ 	.word	0xffffffff


	//----- nvinfo : EIATTR_COOP_GROUP_INSTR_OFFSETS
	.align		4
.L_31:
        /*0090*/ 	.byte	0x04, 0x28
        /*0092*/ 	.short	(.L_33 - .L_32)


	//   ....[0]....
.L_32:
        /*0094*/ 	.word	0x00000070


	//   ....[1]....
        /*0098*/ 	.word	0x00000080


	//   ....[2]....
        /*009c*/ 	.word	0x00000140


	//   ....[3]....
        /*00a0*/ 	.word	0x00000460


	//   ....[4]....
        /*00a4*/ 	.word	0x000004a0


	//   ....[5]....
        /*00a8*/ 	.word	0x00000880


	//   ....[6]....
        /*00ac*/ 	.word	0x00000ac0


	//----- nvinfo : EIATTR_REG_RECONFIG
	.align		4
.L_33:
        /*00b0*/ 	.byte	0x01, 0x54
	.zero		2


	//----- nvinfo : EIATTR_SYSCALL_OFFSETS
	.align		4
        /*00b4*/ 	.byte	0x04, 0x46
        /*00b6*/ 	.short	(.L_35 - .L_34)


	//   ....[0]....
.L_34:
        /*00b8*/ 	.word	0x000019e0


	//----- nvinfo : EIATTR_MBARRIER_INSTR_OFFSETS
	.align		4
.L_35:
        /*00bc*/ 	.byte	0x04, 0x39
        /*00be*/ 	.short	(.L_37 - .L_36)


	//   ....[0]....
.L_36:
        /*00c0*/ 	.word	0x00000280
        /*00c4*/ 	.word	0x000000ff
        /*00c8*/ 	.word	0x00000000
        /*00cc*/ 	.short	0x0100
        /*00ce*/ 	.byte	0x08
	.zero		1


	//   ....[1]....
        /*00d0*/ 	.word	0x00000290
        /*00d4*/ 	.word	0x000000ff
        /*00d8*/ 	.word	0x00000070
        /*00dc*/ 	.short	0x0100
        /*00de*/ 	.byte	0x08
	.zero		1


	//   ....[2]....
        /*00e0*/ 	.word	0x000002a0
        /*00e4*/ 	.word	0x000000ff
        /*00e8*/ 	.word	0x00000008
        /*00ec*/ 	.short	0x0100
        /*00ee*/ 	.byte	0x08
	.zero		1


	//   ....[3]....
        /*00f0*/ 	.word	0x000002b0
        /*00f4*/ 	.word	0x000000ff
        /*00f8*/ 	.word	0x00000078
        /*00fc*/ 	.short	0x0100
        /*00fe*/ 	.byte	0x08
	.zero		1


	//   ....[4]....
        /*0100*/ 	.word	0x000002c0
        /*0104*/ 	.word	0x000000ff
        /*0108*/ 	.word	0x00000010
        /*010c*/ 	.short	0x0100
        /*010e*/ 	.byte	0x08
	.zero		1


	//   ....[5]....
        /*0110*/ 	.word	0x000002d0
        /*0114*/ 	.word	0x000000ff
        /*0118*/ 	.word	0x00000080
        /*011c*/ 	.short	0x0100
        /*011e*/ 	.byte	0x08
	.zero		1


	//   ....[6]....
        /*0120*/ 	.word	0x000002e0
        /*0124*/ 	.word	0x000000ff
        /*0128*/ 	.word	0x00000018
        /*012c*/ 	.short	0x0100
        /*012e*/ 	.byte	0x08
	.zero		1


	//   ....[7]....
        /*0130*/ 	.word	0x000002f0
        /*0134*/ 	.word	0x000000ff
        /*0138*/ 	.word	0x00000088
        /*013c*/ 	.short	0x0100
        /*013e*/ 	.byte	0x08
	.zero		1


	//   ....[8]....
        /*0140*/ 	.word	0x00000300
        /*0144*/ 	.word	0x000000ff
        /*0148*/ 	.word	0x00000020
        /*014c*/ 	.short	0x0100
        /*014e*/ 	.byte	0x08
	.zero		1


	//   ....[9]....
        /*0150*/ 	.word	0x00000310
        /*0154*/ 	.word	0x000000ff
        /*0158*/ 	.word	0x00000090
        /*015c*/ 	.short	0x0100
        /*015e*/ 	.byte	0x08
	.zero		1


	//   ....[10]....
        /*0160*/ 	.word	0x00000320
        /*0164*/ 	.word	0x000000ff
        /*0168*/ 	.word	0x00000028
        /*016c*/ 	.short	0x0100
        /*016e*/ 	.byte	0x08
	.zero		1


	//   ....[11]....
        /*0170*/ 	.word	0x00000330
        /*0174*/ 	.word	0x000000ff
        /*0178*/ 	.word	0x00000098
        /*017c*/ 	.short	0x0100
        /*017e*/ 	.byte	0x08
	.zero		1


	//   ....[12]....
        /*0180*/ 	.word	0x00000340
        /*0184*/ 	.word	0x000000ff
        /*0188*/ 	.word	0x00000030
        /*018c*/ 	.short	0x0100
        /*018e*/ 	.byte	0x08
	.zero		1


	//   ....[13]....
        /*0190*/ 	.word	0x00000350
        /*0194*/ 	.word	0x000000ff
        /*0198*/ 	.word	0x000000a0
        /*019c*/ 	.short	0x0100
        /*019e*/ 	.byte	0x08
	.zero		1


	//   ....[14]....
        /*01a0*/ 	.word	0x00000360
        /*01a4*/ 	.word	0x000000ff
        /*01a8*/ 	.word	0x00000038
        /*01ac*/ 	.short	0x0100
        /*01ae*/ 	.byte	0x08
	.zero		1


	//   ....[15]....
        /*01b0*/ 	.word	0x00000370
        /*01b4*/ 	.word	0x000000ff
        /*01b8*/ 	.word	0x000000a8
        /*01bc*/ 	.short	0x0100
        /*01be*/ 	.byte	0x08
	.zero		1


	//   ....[16]....
        /*01c0*/ 	.word	0x00000380
        /*01c4*/ 	.word	0x000000ff
        /*01c8*/ 	.word	0x00000040
        /*01cc*/ 	.short	0x0100
        /*01ce*/ 	.byte	0x08
	.zero		1


	//   ....[17]....
        /*01d0*/ 	.word	0x00000390
        /*01d4*/ 	.word	0x000000ff
        /*01d8*/ 	.word	0x000000b0
        /*01dc*/ 	.short	0x0100
        /*01de*/ 	.byte	0x08
	.zero		1


	//   ....[18]....
        /*01e0*/ 	.word	0x000003a0
        /*01e4*/ 	.word	0x000000ff
        /*01e8*/ 	.word	0x00000048
        /*01ec*/ 	.short	0x0100
        /*01ee*/ 	.byte	0x08
	.zero		1


	//   ....[19]....
        /*01f0*/ 	.word	0x000003b0
        /*01f4*/ 	.word	0x000000ff
        /*01f8*/ 	.word	0x000000b8
        /*01fc*/ 	.short	0x0100
        /*01fe*/ 	.byte	0x08
	.zero		1


	//   ....[20]....
        /*0200*/ 	.word	0x000003c0
        /*0204*/ 	.word	0x000000ff
        /*0208*/ 	.word	0x00000050
        /*020c*/ 	.short	0x0100
        /*020e*/ 	.byte	0x08
	.zero		1


	//   ....[21]....
        /*0210*/ 	.word	0x000003d0
        /*0214*/ 	.word	0x000000ff
        /*0218*/ 	.word	0x000000c0
        /*021c*/ 	.short	0x0100
        /*021e*/ 	.byte	0x08
	.zero		1


	//   ....[22]....
        /*0220*/ 	.word	0x000003e0
        /*0224*/ 	.word	0x000000ff
        /*0228*/ 	.word	0x00000058
        /*022c*/ 	.short	0x0100
        /*022e*/ 	.byte	0x08
	.zero		1


	//   ....[23]....
        /*0230*/ 	.word	0x000003f0
        /*0234*/ 	.word	0x000000ff
        /*0238*/ 	.word	0x000000c8
        /*023c*/ 	.short	0x0100
        /*023e*/ 	.byte	0x08
	.zero		1


	//   ....[24]....
        /*0240*/ 	.word	0x00000400
        /*0244*/ 	.word	0x000000ff
        /*0248*/ 	.word	0x00000060
        /*024c*/ 	.short	0x0100
        /*024e*/ 	.byte	0x08
	.zero		1


	//   ....[25]....
        /*0250*/ 	.word	0x00000410
        /*0254*/ 	.word	0x000000ff
        /*0258*/ 	.word	0x000000d0
        /*025c*/ 	.short	0x0100
        /*025e*/ 	.byte	0x08
	.zero		1


	//   ....[26]....
        /*0260*/ 	.word	0x00000420
        /*0264*/ 	.word	0x000000ff
        /*0268*/ 	.word	0x00000068
        /*026c*/ 	.short	0x0100
        /*026e*/ 	.byte	0x08
	.zero		1


	//   ....[27]....
        /*0270*/ 	.word	0x00000430
        /*0274*/ 	.word	0x000000ff
        /*0278*/ 	.word	0x000000d8
        /*027c*/ 	.short	0x0100
        /*027e*/ 	.byte	0x08
	.zero		1


	//   ....[28]....
        /*0280*/ 	.word	0x00000970
        /*0284*/ 	.word	0x000000ff
        /*0288*/ 	.word	0x00000110
        /*028c*/ 	.short	0x0100
        /*028e*/ 	.byte	0x08
	.zero		1


	//   ....[29]....
        /*0290*/ 	.word	0x00000a00
        /*0294*/ 	.word	0x000000ff
        /*0298*/ 	.word	0x00000118
        /*029c*/ 	.short	0x0100
        /*029e*/ 	.byte	0x08
	.zero		1


	//   ....[30]....
        /*02a0*/ 	.word	0x00000a40
        /*02a4*/ 	.word	0x000000ff
        /*02a8*/ 	.word	0x000000f0
        /*02ac*/ 	.short	0x0100
        /*02ae*/ 	.byte	0x09
	.zero		1


	//   ....[31]....
        /*02b0*/ 	.word	0x00000a50
        /*02b4*/ 	.word	0x000000ff
        /*02b8*/ 	.word	0x000000f8
        /*02bc*/ 	.short	0x0100
        /*02be*/ 	.byte	0x09
	.zero		1


	//   ....[32]....
        /*02c0*/ 	.word	0x00000a60
        /*02c4*/ 	.word	0x000000ff
        /*02c8*/ 	.word	0x00000100
        /*02cc*/ 	.short	0x0100
        /*02ce*/ 	.byte	0x09
	.zero		1


	//   ....[33]....
        /*02d0*/ 	.word	0x00000a70
        /*02d4*/ 	.word	0x000000ff
        /*02d8*/ 	.word	0x00000108
        /*02dc*/ 	.short	0x0100
        /*02de*/ 	.byte	0x09
	.zero		1


	//   ....[34]....
        /*02e0*/ 	.word	0x000018c0
        /*02e4*/ 	.word	0x0000003f
        /*02e8*/ 	.word	0x00000000
        /*02ec*/ 	.short	0x010a
        /*02ee*/ 	.byte	0x2a
	.zero		1


	//   ....[35]....
        /*02f0*/ 	.word	0x00001a60
        /*02f4*/ 	.word	0x00000003
        /*02f8*/ 	.word	0x00000000
        /*02fc*/ 	.short	0x010a
        /*02fe*/ 	.byte	0x3f
	.zero		1


	//   ....[36]....
        /*0300*/ 	.word	0x00001aa0
        /*0304*/ 	.word	0x00000003
        /*0308*/ 	.word	0x00000000
        /*030c*/ 	.short	0x010a
        /*030e*/ 	.byte	0x3f
	.zero		1


	//   ....[37]....
        /*0310*/ 	.word	0x00001da0
        /*0314*/ 	.word	0x000000ff
        /*0318*/ 	.word	0x00000000
        /*031c*/ 	.short	0x010a
        /*031e*/ 	.byte	0x04
	.zero		1


	//   ....[38]....
        /*0320*/ 	.word	0x00001de0
        /*0324*/ 	.word	0x000000ff
        /*0328*/ 	.word	0x00000000
        /*032c*/ 	.short	0x010a
        /*032e*/ 	.byte	0x04
	.zero		1


	//   ....[39]....
        /*0330*/ 	.word	0x00002040
        /*0334*/ 	.word	0x00000005
        /*0338*/ 	.word	0x00000000
        /*033c*/ 	.short	0x0101
        /*033e*/ 	.byte	0x3f
	.zero		1


	//   ....[40]....
        /*0340*/ 	.word	0x00002140
        /*0344*/ 	.word	0x00000040
        /*0348*/ 	.word	0x00000000
        /*034c*/ 	.short	0x0101
        /*034e*/ 	.byte	0x2f
	.zero		1


	//   ....[41]....
        /*0350*/ 	.word	0x00002260
        /*0354*/ 	.word	0x00000000
        /*0358*/ 	.word	0x00000000
        /*035c*/ 	.short	0x0101
        /*035e*/ 	.byte	0x3f
	.zero		1


	//   ....[42]....
        /*0360*/ 	.word	0x00002320
        /*0364*/ 	.word	0x0000003f
        /*0368*/ 	.word	0x00000010
        /*036c*/ 	.short	0x010a
        /*036e*/ 	.byte	0x2a
	.zero		1


	//   ....[43]....
        /*0370*/ 	.word	0x00004770
        /*0374*/ 	.word	0x00000042
        /*0378*/ 	.word	0x00000000
        /*037c*/ 	.short	0x0101
        /*037e*/ 	.byte	0x2f
	.zero		1


	//   ....[44]....
        /*0380*/ 	.word	0x00005120
        /*0384*/ 	.word	0x0000000c
        /*0388*/ 	.word	0x00000070
        /*038c*/ 	.short	0x010a
        /*038e*/ 	.byte	0x3f
	.zero		1


	//   ....[45]....
        /*0390*/ 	.word	0x000054f0
        /*0394*/ 	.word	0x00000004
        /*0398*/ 	.word	0x00000118
        /*039c*/ 	.short	0x0101
        /*039e*/ 	.byte	0x3f
	.zero		1


	//   ....[46]....
        /*03a0*/ 	.word	0x00005c80
        /*03a4*/ 	.word	0x00000007
        /*03a8*/ 	.word	0x00000000
        /*03ac*/ 	.short	0x010a
        /*03ae*/ 	.byte	0x3f
	.zero		1


	//   ....[47]....
        /*03b0*/ 	.word	0x00005d00
        /*03b4*/ 	.word	0x00000009
        /*03b8*/ 	.word	0x00000000
        /*03bc*/ 	.short	0x010a
        /*03be*/ 	.byte	0x3f
	.zero		1


	//   ....[48]....
        /*03c0*/ 	.word	0x00005d90
        /*03c4*/ 	.word	0x00000006
        /*03c8*/ 	.word	0x00000000
        /*03cc*/ 	.short	0x010a
        /*03ce*/ 	.byte	0x3f
	.zero		1


	//   ....[49]....
        /*03d0*/ 	.word	0x00005e20
        /*03d4*/ 	.word	0x00000009
        /*03d8*/ 	.word	0x00000000
        /*03dc*/ 	.short	0x010a
        /*03de*/ 	.byte	0x3f
	.zero		1


	//   ....[50]....
        /*03e0*/ 	.word	0x00005eb0
        /*03e4*/ 	.word	0x00000006
        /*03e8*/ 	.word	0x00000000
        /*03ec*/ 	.short	0x010a
        /*03ee*/ 	.byte	0x3f
	.zero		1


	//   ....[51]....
        /*03f0*/ 	.word	0x00005f40
        /*03f4*/ 	.word	0x00000009
        /*03f8*/ 	.word	0x00000000
        /*03fc*/ 	.short	0x010a
        /*03fe*/ 	.byte	0x3f
	.zero		1


	//   ....[52]....
        /*0400*/ 	.word	0x00005fd0
        /*0404*/ 	.word	0x00000006
        /*0408*/ 	.word	0x00000000
        /*040c*/ 	.short	0x010a
        /*040e*/ 	.byte	0x3f
	.zero		1


	//   ....[53]....
        /*0410*/ 	.word	0x00006060
        /*0414*/ 	.word	0x00000009
        /*0418*/ 	.word	0x00000000
        /*041c*/ 	.short	0x010a
        /*041e*/ 	.byte	0x3f
	.zero		1


	//   ....[54]....
        /*0420*/ 	.word	0x000060f0
        /*0424*/ 	.word	0x00000006
        /*0428*/ 	.word	0x00000000
        /*042c*/ 	.short	0x010a
        /*042e*/ 	.byte	0x3f
	.zero		1


	//   ....[55]....
        /*0430*/ 	.word	0x00006180
        /*0434*/ 	.word	0x00000009
        /*0438*/ 	.word	0x00000000
        /*043c*/ 	.short	0x010a
        /*043e*/ 	.byte	0x3f
	.zero		1


	//   ....[56]....
        /*0440*/ 	.word	0x00006210
        /*0444*/ 	.word	0x00000006
        /*0448*/ 	.word	0x00000000
        /*044c*/ 	.short	0x010a
        /*044e*/ 	.byte	0x3f
	.zero		1


	//   ....[57]....
        /*0450*/ 	.word	0x000062a0
        /*0454*/ 	.word	0x00000009
        /*0458*/ 	.word	0x00000000
        /*045c*/ 	.short	0x010a
        /*045e*/ 	.byte	0x3f
	.zero		1


	//   ....[58]....
        /*0460*/ 	.word	0x00006330
        /*0464*/ 	.word	0x00000006
        /*0468*/ 	.word	0x00000000
        /*046c*/ 	.short	0x010a
        /*046e*/ 	.byte	0x3f
	.zero		1


	//   ....[59]....
        /*0470*/ 	.word	0x000063c0
        /*0474*/ 	.word	0x00000003
        /*0478*/ 	.word	0x00000000
        /*047c*/ 	.short	0x010a
        /*047e*/ 	.byte	0x3f
	.zero		1


	//   ....[60]....
        /*0480*/ 	.word	0x00006420
        /*0484*/ 	.word	0x00000041
        /*0488*/ 	.word	0x00000000
        /*048c*/ 	.short	0x010a
        /*048e*/ 	.byte	0x3f
	.zero		1


	//   ....[61]....
        /*0490*/ 	.word	0x00006470
        /*0494*/ 	.word	0x00000003
        /*0498*/ 	.word	0x00000000
        /*049c*/ 	.short	0x010a
        /*049e*/ 	.byte	0x3f
	.zero		1


	//   ....[62]....
        /*04a0*/ 	.word	0x000064d0
        /*04a4*/ 	.word	0x00000005
        /*04a8*/ 	.word	0x00000000
        /*04ac*/ 	.short	0x010a
        /*04ae*/ 	.byte	0x3f
	.zero		1


	//   ....[63]....
        /*04b0*/ 	.word	0x00006520
        /*04b4*/ 	.word	0x00000041
        /*04b8*/ 	.word	0x00000010
        /*04bc*/ 	.short	0x010a
        /*04be*/ 	.byte	0x3f
	.zero		1


	//   ....[64]....
        /*04c0*/ 	.word	0x000065f0
        /*04c4*/ 	.word	0x0000000c
        /*04c8*/ 	.word	0x00000070
        /*04cc*/ 	.short	0x010a
        /*04ce*/ 	.byte	0x3f
	.zero		1


	//   ....[65]....
        /*04d0*/ 	.word	0x000066c0
        /*04d4*/ 	.word	0x00000007
        /*04d8*/ 	.word	0x00000000
        /*04dc*/ 	.short	0x010a
        /*04de*/ 	.byte	0x3f
	.zero		1


	//   ....[66]....
        /*04e0*/ 	.word	0x00006710
        /*04e4*/ 	.word	0x00000009
        /*04e8*/ 	.word	0x00000000
        /*04ec*/ 	.short	0x010a
        /*04ee*/ 	.byte	0x3f
	.zero		1


	//   ....[67]....
        /*04f0*/ 	.word	0x00006760
        /*04f4*/ 	.word	0x00000006
        /*04f8*/ 	.word	0x00000000
        /*04fc*/ 	.short	0x010a
        /*04fe*/ 	.byte	0x3f
	.zero		1


	//   ....[68]....
        /*0500*/ 	.word	0x000067b0
        /*0504*/ 	.word	0x00000009
        /*0508*/ 	.word	0x00000000
        /*050c*/ 	.short	0x010a
        /*050e*/ 	.byte	0x3f
	.zero		1


	//   ....[69]....
        /*0510*/ 	.word	0x00006800
        /*0514*/ 	.word	0x00000006
        /*0518*/ 	.word	0x00000000
        /*051c*/ 	.short	0x010a
        /*051e*/ 	.byte	0x3f
	.zero		1


	//   ....[70]....
        /*0520*/ 	.word	0x00006850
        /*0524*/ 	.word	0x00000009
        /*0528*/ 	.word	0x00000000
        /*052c*/ 	.short	0x010a
        /*052e*/ 	.byte	0x3f
	.zero		1


	//   ....[71]....
        /*0530*/ 	.word	0x000068a0
        /*0534*/ 	.word	0x00000006
        /*0538*/ 	.word	0x00000000
        /*053c*/ 	.short	0x010a
        /*053e*/ 	.byte	0x3f
	.zero		1


	//   ....[72]....
        /*0540*/ 	.word	0x000068f0
        /*0544*/ 	.word	0x00000009
        /*0548*/ 	.word	0x00000000
        /*054c*/ 	.short	0x010a
        /*054e*/ 	.byte	0x3f
	.zero		1


	//   ....[73]....
        /*0550*/ 	.word	0x00006940
        /*0554*/ 	.word	0x00000006
        /*0558*/ 	.word	0x00000000
        /*055c*/ 	.short	0x010a
        /*055e*/ 	.byte	0x3f
	.zero		1


	//   ....[74]....
        /*0560*/ 	.word	0x00006990
        /*0564*/ 	.word	0x00000009
        /*0568*/ 	.word	0x00000000
        /*056c*/ 	.short	0x010a
        /*056e*/ 	.byte	0x3f
	.zero		1


	//   ....[75]....
        /*0570*/ 	.word	0x000069e0
        /*0574*/ 	.word	0x00000006
        /*0578*/ 	.word	0x00000000
        /*057c*/ 	.short	0x010a
        /*057e*/ 	.byte	0x3f
	.zero		1


	//   ....[76]....
        /*0580*/ 	.word	0x00006a30
        /*0584*/ 	.word	0x00000009
        /*0588*/ 	.word	0x00000000
        /*058c*/ 	.short	0x010a
        /*058e*/ 	.byte	0x3f
	.zero		1


	//   ....[77]....
        /*0590*/ 	.word	0x00006a80
        /*0594*/ 	.word	0x00000006
        /*0598*/ 	.word	0x00000000
        /*059c*/ 	.short	0x010a
        /*059e*/ 	.byte	0x3f
	.zero		1


	//----- nvinfo : EIATTR_NUM_MBARRIERS
	.align		4
.L_37:
        /*05a0*/ 	.byte	0x03, 0x38
        /*05a2*/ 	.short	0x0022


	//----- nvinfo : EIATTR_EXIT_INSTR_OFFSETS
	.align		4
        /*05a4*/ 	.byte	0x04, 0x1c
        /*05a6*/ 	.short	(.L_39 - .L_38)


	//   ....[0]....
.L_38:
        /*05a8*/ 	.word	0x00001570


	//   ....[1]....
        /*05ac*/ 	.word	0x000015d0


	//   ....[2]....
        /*05b0*/ 	.word	0x00004e00


	//   ....[3]....
        /*05b4*/ 	.word	0x00004e30


	//   ....[4]....
        /*05b8*/ 	.word	0x00006410


	//----- nvinfo : EIATTR_MAX_THREADS
	.align		4
.L_39:
        /*05bc*/ 	.byte	0x04, 0x05
        /*05be*/ 	.short	(.L_41 - .L_40)
.L_40:
        /*05c0*/ 	.word	0x00000180
        /*05c4*/ 	.word	0x00000001
        /*05c8*/ 	.word	0x00000001


	//----- nvinfo : EIATTR_CRS_STACK_SIZE
	.align		4
.L_41:
        /*05cc*/ 	.byte	0x04, 0x1e
        /*05ce*/ 	.short	(.L_43 - .L_42)
.L_42:
        /*05d0*/ 	.word	0x00000000


	//----- nvinfo : EIATTR_CBANK_PARAM_SIZE
	.align		4
.L_43:
        /*05d4*/ 	.byte	0x03, 0x19
        /*05d6*/ 	.short	0x0470


	//----- nvinfo : EIATTR_PARAM_CBANK
	.align		4
        /*05d8*/ 	.byte	0x04, 0x0a
        /*05da*/ 	.short	(.L_45 - .L_44)
	.align		4
.L_44:
        /*05dc*/ 	.word	index@(.nv.constant0._ZN7cutlass13device_kernelINS_4gemm6kernel13GemmUniversalIN4cute5tupleIJiiiiEEENS1_10collective13CollectiveMmaINS1_34MainloopSm90TmaGmmaWarpSpecializedILi14ENS5_IJNS4_1CILi2EEENSA_ILi1EEESC_EEENS1_32KernelTmaWarpSpecializedPingpongEEENS5_IJNSA_ILi64EEESG_SG_EEENS_6half_tENS5_IJlSC_lEEESI_SJ_NS4_8TiledMMAINS4_8MMA_AtomIJNS4_4SM904GMMA25MMA_64x64x16_F32F16F16_SSILNSN_5MajorE0ELSP_0ELNSN_7ScaleInE1ELSQ_1EEEEEENS4_6LayoutINS5_IJSC_SC_SC_EEENS5_IJNSA_ILi0EEESV_SV_EEEEENS5_IJNS4_10UnderscoreESY_SY_EEEEENS4_13SM90_TMA_LOADENS4_14ComposedLayoutINS4_7SwizzleILi3ELi4ELi3EEENS4_18smem_ptr_flag_bitsILi16EEENST_INS5_IJNSA_ILi8EEESG_EEENS5_IJSG_SC_EEEEEEEvNS4_8identityENS4_23SM90_TMA_LOAD_MULTICASTES1B_vS1C_EENS_8epilogue10collective6detail29Sm90TmaWarpSpecializedAdapterINS1G_15DefaultEpilogueISI_SJ_SJ_NS1F_6thread17LinearCombinationISI_Li1EffLNS1K_9ScaleType4KindE0ELNS_15FloatRoundStyleE2ESI_EENS1_15EpilogueDefaultEEEEEvvEEEEvNT_6ParamsE)
        /*05e0*/ 	.short	0x0210
        /*05e2*/ 	.short	0x0470


	//----- nvinfo : EIATTR_SW_WAR
	.align		4
.L_45:
        /*05e4*/ 	.byte	0x04, 0x36
        /*05e6*/ 	.short	(.L_47 - .L_46)
.L_46:
        /*05e8*/ 	.word	0x00000008
.L_47:


//--------------------- .nv.callgraph             --------------------------
	.section	.nv.callgraph,"",@"SHT_CUDA_CALLGRAPH"
	.align	4
	.sectionentsize	8
	.align		4
        /*0000*/ 	.word	0x00000000
	.align		4
        /*0004*/ 	.word	0xffffffff
	.align		4
        /*0008*/ 	.word	index@(_ZN7cutlass13device_kernelINS_4gemm6kernel13GemmUniversalIN4cute5tupleIJiiiiEEENS1_10collective13CollectiveMmaINS1_34MainloopSm90TmaGmmaWarpSpecializedILi14ENS5_IJNS4_1CILi2EEENSA_ILi1EEESC_EEENS1_32KernelTmaWarpSpecializedPingpongEEENS5_IJNSA_ILi64EEESG_SG_EEENS_6half_tENS5_IJlSC_lEEESI_SJ_NS4_8TiledMMAINS4_8MMA_AtomIJNS4_4SM904GMMA25MMA_64x64x16_F32F16F16_SSILNSN_5MajorE0ELSP_0ELNSN_7ScaleInE1ELSQ_1EEEEEENS4_6LayoutINS5_IJSC_SC_SC_EEENS5_IJNSA_ILi0EEESV_SV_EEEEENS5_IJNS4_10UnderscoreESY_SY_EEEEENS4_13SM90_TMA_LOADENS4_14ComposedLayoutINS4_7SwizzleILi3ELi4ELi3EEENS4_18smem_ptr_flag_bitsILi16EEENST_INS5_IJNSA_ILi8EEESG_EEENS5_IJSG_SC_EEEEEEEvNS4_8identityENS4_23SM90_TMA_LOAD_MULTICASTES1B_vS1C_EENS_8epilogue10collective6detail29Sm90TmaWarpSpecializedAdapterINS1G_15DefaultEpilogueISI_SJ_SJ_NS1F_6thread17LinearCombinationISI_Li1EffLNS1K_9ScaleType4KindE0ELNS_15FloatRoundStyleE2ESI_EENS1_15EpilogueDefaultEEEEEvvEEEEvNT_6ParamsE)
	.align		4
        /*000c*/ 	.word	index@(__assertfail)
	.align		4
        /*0010*/ 	.word	0x00000000
	.align		4
        /*0014*/ 	.word	0xfffffffe
	.align		4
        /*0018*/ 	.word	0x00000000
	.align		4
        /*001c*/ 	.word	0xfffffffd
	.align		4
        /*0020*/ 	.word	0x00000000
	.align		4
        /*0024*/ 	.word	0xfffffffc


//--------------------- .nv.constant4             --------------------------
	.section	.nv.constant4,"a",@progbits
	.align	8
	.align		8
.nv.constant4:
        /*0000*/ 	.dword	__assertfail
	.align		8
        /*0008*/ 	.dword	__unnamed_1
	.align		8
        /*0010*/ 	.dword	_ZN40_INTERNAL_c19d2384_4_k_cu_2a91a707_102044cuda3std3__45__cpo5beginE
	.align		8
        /*0018*/ 	.dword	_ZN40_INTERNAL_c19d2384_4_k_cu_2a91a707_102044cuda3std3__45__cpo3endE
	.align		8
        /*0020*/ 	.dword	_ZN40_INTERNAL_c19d2384_4_k_cu_2a91a707_102044cuda3std3__45__cpo6cbeginE
	.align		8
        /*0028*/ 	.dword	_ZN40_INTERNAL_c19d2384_4_k_cu_2a91a707_102044cuda3std3__45__cpo4cendE
	.align		8
        /*0030*/ 	.dword	_ZN40_INTERNAL_c19d2384_4_k_cu_2a91a707_102044cuda3std3__442_GLOBAL__N__c19d2384_4_k_cu_2a91a707_102046ignoreE
	.align		8
        /*0038*/ 	.dword	_ZN40_INTERNAL_c19d2384_4_k_cu_2a91a707_102044cuda3std3__419piecewise_constructE
	.align		8
        /*0040*/ 	.dword	_ZN40_INTERNAL_c19d2384_4_k_cu_2a91a707_102044cuda3std3__48in_placeE
	.align		8
        /*0048*/ 	.dword	_ZN40_INTERNAL_c19d2384_4_k_cu_2a91a707_102044cuda3std6ranges3__45__cpo4swapE
	.align		8
        /*0050*/ 	.dword	_ZN40_INTERNAL_c19d2384_4_k_cu_2a91a707_102044cuda3std6ranges3__45__cpo9iter_moveE
	.align		8
        /*0058*/ 	.dword	_ZN40_INTERNAL_c19d2384_4_k_cu_2a91a707_102044cute7productE
	.align		8
        /*0060*/ 	.dword	_ZN40_INTERNAL_c19d2384_4_k_cu_2a91a707_102044cute1_E
	.align		8
        /*0068*/ 	.dword	$str$22
	.align		8
        /*0070*/ 	.dword	$str$23


//--------------------- .text._ZN7cutlass13device_kernelINS_4gemm6kernel13GemmUniversalIN4cute5tupleIJiiiiEEENS1_10collective13CollectiveMmaINS1_34MainloopSm90TmaGmmaWarpSpecializedILi14ENS5_IJNS4_1CILi2EEENSA_ILi1EEESC_EEENS1_32KernelTmaWarpSpecializedPingpongEEENS5_IJNSA_ILi64EEESG_SG_EEENS_6half_tENS5_IJlSC_lEEESI_SJ_NS4_8TiledMMAINS4_8MMA_AtomIJNS4_4SM904GMMA25MMA_64x64x16_F32F16F16_SSILNSN_5MajorE0ELSP_0ELNSN_7ScaleInE1ELSQ_1EEEEEENS4_6LayoutINS5_IJSC_SC_SC_EEENS5_IJNSA_ILi0EEESV_SV_EEEEENS5_IJNS4_10UnderscoreESY_SY_EEEEENS4_13SM90_TMA_LOADENS4_14ComposedLayoutINS4_7SwizzleILi3ELi4ELi3EEENS4_18smem_ptr_flag_bitsILi16EEENST_INS5_IJNSA_ILi8EEESG_EEENS5_IJSG_SC_EEEEEEEvNS4_8identityENS4_23SM90_TMA_LOAD_MULTICASTES1B_vS1C_EENS_8epilogue10collective6detail29Sm90TmaWarpSpecializedAdapterINS1G_15DefaultEpilogueISI_SJ_SJ_NS1F_6thread17LinearCombinationISI_Li1EffLNS1K_9ScaleType4KindE0ELNS_15FloatRoundStyleE2ESI_EENS1_15EpilogueDefaultEEEEEvvEEEEvNT_6ParamsE --------------------------
	.section	.text._ZN7cutlass13device_kernelINS_4gemm6kernel13GemmUniversalIN4cute5tupleIJiiiiEEENS1_10collective13CollectiveMmaINS1_34MainloopSm90TmaGmmaWarpSpecializedILi14ENS5_IJNS4_1CILi2EEENSA_ILi1EEESC_EEENS1_32KernelTmaWarpSpecializedPingpongEEENS5_IJNSA_ILi64EEESG_SG_EEENS_6half_tENS5_IJlSC_lEEESI_SJ_NS4_8TiledMMAINS4_8MMA_AtomIJNS4_4SM904GMMA25MMA_64x64x16_F32F16F16_SSILNSN_5MajorE0ELSP_0ELNSN_7ScaleInE1ELSQ_1EEEEEENS4_6LayoutINS5_IJSC_SC_SC_EEENS5_IJNSA_ILi0EEESV_SV_EEEEENS5_IJNS4_10UnderscoreESY_SY_EEEEENS4_13SM90_TMA_LOADENS4_14ComposedLayoutINS4_7SwizzleILi3ELi4ELi3EEENS4_18smem_ptr_flag_bitsILi16EEENST_INS5_IJNSA_ILi8EEESG_EEENS5_IJSG_SC_EEEEEEEvNS4_8identityENS4_23SM90_TMA_LOAD_MULTICASTES1B_vS1C_EENS_8epilogue10collective6detail29Sm90TmaWarpSpecializedAdapterINS1G_15DefaultEpilogueISI_SJ_SJ_NS1F_6thread17LinearCombinationISI_Li1EffLNS1K_9ScaleType4KindE0ELNS_15FloatRoundStyleE2ESI_EENS1_15EpilogueDefaultEEEEEvvEEEEvNT_6ParamsE,"ax",@progbits
	.align	128
.text._ZN7cutlass13device_kernelINS_4gemm6kernel13GemmUniversalIN4cute5tupleIJiiiiEEENS1_10collective13CollectiveMmaINS1_34MainloopSm90TmaGmmaWarpSpecializedILi14ENS5_IJNS4_1CILi2EEENSA_ILi1EEESC_EEENS1_32KernelTmaWarpSpecializedPingpongEEENS5_IJNSA_ILi64EEESG_SG_EEENS_6half_tENS5_IJlSC_lEEESI_SJ_NS4_8TiledMMAINS4_8MMA_AtomIJNS4_4SM904GMMA25MMA_64x64x16_F32F16F16_SSILNSN_5MajorE0ELSP_0ELNSN_7ScaleInE1ELSQ_1EEEEEENS4_6LayoutINS5_IJSC_SC_SC_EEENS5_IJNSA_ILi0EEESV_SV_EEEEENS5_IJNS4_10UnderscoreESY_SY_EEEEENS4_13SM90_TMA_LOADENS4_14ComposedLayoutINS4_7SwizzleILi3ELi4ELi3EEENS4_18smem_ptr_flag_bitsILi16EEENST_INS5_IJNSA_ILi8EEESG_EEENS5_IJSG_SC_EEEEEEEvNS4_8identityENS4_23SM90_TMA_LOAD_MULTICASTES1B_vS1C_EENS_8epilogue10collective6detail29Sm90TmaWarpSpecializedAdapterINS1G_15DefaultEpilogueISI_SJ_SJ_NS1F_6thread17LinearCombinationISI_Li1EffLNS1K_9ScaleType4KindE0ELNS_15FloatRoundStyleE2ESI_EENS1_15EpilogueDefaultEEEEEvvEEEEvNT_6ParamsE:
        .type           _ZN7cutlass13device_kernelINS_4gemm6kernel13GemmUniversalIN4cute5tupleIJiiiiEEENS1_10collective13CollectiveMmaINS1_34MainloopSm90TmaGmmaWarpSpecializedILi14ENS5_IJNS4_1CILi2EEENSA_ILi1EEESC_EEENS1_32KernelTmaWarpSpecializedPingpongEEENS5_IJNSA_ILi64EEESG_SG_EEENS_6half_tENS5_IJlSC_lEEESI_SJ_NS4_8TiledMMAINS4_8MMA_AtomIJNS4_4SM904GMMA25MMA_64x64x16_F32F16F16_SSILNSN_5MajorE0ELSP_0ELNSN_7ScaleInE1ELSQ_1EEEEEENS4_6LayoutINS5_IJSC_SC_SC_EEENS5_IJNSA_ILi0EEESV_SV_EEEEENS5_IJNS4_10UnderscoreESY_SY_EEEEENS4_13SM90_TMA_LOADENS4_14ComposedLayoutINS4_7SwizzleILi3ELi4ELi3EEENS4_18smem_ptr_flag_bitsILi16EEENST_INS5_IJNSA_ILi8EEESG_EEENS5_IJSG_SC_EEEEEEEvNS4_8identityENS4_23SM90_TMA_LOAD_MULTICASTES1B_vS1C_EENS_8epilogue10collective6detail29Sm90TmaWarpSpecializedAdapterINS1G_15DefaultEpilogueISI_SJ_SJ_NS1F_6thread17LinearCombinationISI_Li1EffLNS1K_9ScaleType4KindE0ELNS_15FloatRoundStyleE2ESI_EENS1_15EpilogueDefaultEEEEEvvEEEEvNT_6ParamsE,@function
        .size           _ZN7cutlass13device_kernelINS_4gemm6kernel13GemmUniversalIN4cute5tupleIJiiiiEEENS1_10collective13CollectiveMmaINS1_34MainloopSm90TmaGmmaWarpSpecializedILi14ENS5_IJNS4_1CILi2EEENSA_ILi1EEESC_EEENS1_32KernelTmaWarpSpecializedPingpongEEENS5_IJNSA_ILi64EEESG_SG_EEENS_6half_tENS5_IJlSC_lEEESI_SJ_NS4_8TiledMMAINS4_8MMA_AtomIJNS4_4SM904GMMA25MMA_64x64x16_F32F16F16_SSILNSN_5MajorE0ELSP_0ELNSN_7ScaleInE1ELSQ_1EEEEEENS4_6LayoutINS5_IJSC_SC_SC_EEENS5_IJNSA_ILi0EEESV_SV_EEEEENS5_IJNS4_10UnderscoreESY_SY_EEEEENS4_13SM90_TMA_LOADENS4_14ComposedLayoutINS4_7SwizzleILi3ELi4ELi3EEENS4_18smem_ptr_flag_bitsILi16EEENST_INS5_IJNSA_ILi8EEESG_EEENS5_IJSG_SC_EEEEEEEvNS4_8identityENS4_23SM90_TMA_LOAD_MULTICASTES1B_vS1C_EENS_8epilogue10collective6detail29Sm90TmaWarpSpecializedAdapterINS1G_15DefaultEpilogueISI_SJ_SJ_NS1F_6thread17LinearCombinationISI_Li1EffLNS1K_9ScaleType4KindE0ELNS_15FloatRoundStyleE2ESI_EENS1_15EpilogueDefaultEEEEEvvEEEEvNT_6ParamsE,(.L_x_160 - _ZN7cutlass13device_kernelINS_4gemm6kernel13GemmUniversalIN4cute5tupleIJiiiiEEENS1_10collective13CollectiveMmaINS1_34MainloopSm90TmaGmmaWarpSpecializedILi14ENS5_IJNS4_1CILi2EEENSA_ILi1EEESC_EEENS1_32KernelTmaWarpSpecializedPingpongEEENS5_IJNSA_ILi64EEESG_SG_EEENS_6half_tENS5_IJlSC_lEEESI_SJ_NS4_8TiledMMAINS4_8MMA_AtomIJNS4_4SM904GMMA25MMA_64x64x16_F32F16F16_SSILNSN_5MajorE0ELSP_0ELNSN_7ScaleInE1ELSQ_1EEEEEENS4_6LayoutINS5_IJSC_SC_SC_EEENS5_IJNSA_ILi0EEESV_SV_EEEEENS5_IJNS4_10UnderscoreESY_SY_EEEEENS4_13SM90_TMA_LOADENS4_14ComposedLayoutINS4_7SwizzleILi3ELi4ELi3EEENS4_18smem_ptr_flag_bitsILi16EEENST_INS5_IJNSA_ILi8EEESG_EEENS5_IJSG_SC_EEEEEEEvNS4_8identityENS4_23SM90_TMA_LOAD_MULTICASTES1B_vS1C_EENS_8epilogue10collective6detail29Sm90TmaWarpSpecializedAdapterINS1G_15DefaultEpilogueISI_SJ_SJ_NS1F_6thread17LinearCombinationISI_Li1EffLNS1K_9ScaleType4KindE0ELNS_15FloatRoundStyleE2ESI_EENS1_15EpilogueDefaultEEEEEvvEEEEvNT_6ParamsE)
        .other          _ZN7cutlass13device_kernelINS_4gemm6kernel13GemmUniversalIN4cute5tupleIJiiiiEEENS1_10collective13CollectiveMmaINS1_34MainloopSm90TmaGmmaWarpSpecializedILi14ENS5_IJNS4_1CILi2EEENSA_ILi1EEESC_EEENS1_32KernelTmaWarpSpecializedPingpongEEENS5_IJNSA_ILi64EEESG_SG_EEENS_6half_tENS5_IJlSC_lEEESI_SJ_NS4_8TiledMMAINS4_8MMA_AtomIJNS4_4SM904GMMA25MMA_64x64x16_F32F16F16_SSILNSN_5MajorE0ELSP_0ELNSN_7ScaleInE1ELSQ_1EEEEEENS4_6LayoutINS5_IJSC_SC_SC_EEENS5_IJNSA_ILi0EEESV_SV_EEEEENS5_IJNS4_10UnderscoreESY_SY_EEEEENS4_13SM90_TMA_LOADENS4_14ComposedLayoutINS4_7SwizzleILi3ELi4ELi3EEENS4_18smem_ptr_flag_bitsILi16EEENST_INS5_IJNSA_ILi8EEESG_EEENS5_IJSG_SC_EEEEEEEvNS4_8identityENS4_23SM90_TMA_LOAD_MULTICASTES1B_vS1C_EENS_8epilogue10collective6detail29Sm90TmaWarpSpecializedAdapterINS1G_15DefaultEpilogueISI_SJ_SJ_NS1F_6thread17LinearCombinationISI_Li1EffLNS1K_9ScaleType4KindE0ELNS_15FloatRoundStyleE2ESI_EENS1_15EpilogueDefaultEEEEEvvEEEEvNT_6ParamsE,@"STO_CUDA_ENTRY STV_DEFAULT"
_ZN7cutlass13device_kernelINS_4gemm6kernel13GemmUniversalIN4cute5tupleIJiiiiEEENS1_10collective13CollectiveMmaINS1_34MainloopSm90TmaGmmaWarpSpecializedILi14ENS5_IJNS4_1CILi2EEENSA_ILi1EEESC_EEENS1_32KernelTmaWarpSpecializedPingpongEEENS5_IJNSA_ILi64EEESG_SG_EEENS_6half_tENS5_IJlSC_lEEESI_SJ_NS4_8TiledMMAINS4_8MMA_AtomIJNS4_4SM904GMMA25MMA_64x64x16_F32F16F16_SSILNSN_5MajorE0ELSP_0ELNSN_7ScaleInE1ELSQ_1EEEEEENS4_6LayoutINS5_IJSC_SC_SC_EEENS5_IJNSA_ILi0EEESV_SV_EEEEENS5_IJNS4_10UnderscoreESY_SY_EEEEENS4_13SM90_TMA_LOADENS4_14ComposedLayoutINS4_7SwizzleILi3ELi4ELi3EEENS4_18smem_ptr_flag_bitsILi16EEENST_INS5_IJNSA_ILi8EEESG_EEENS5_IJSG_SC_EEEEEEEvNS4_8identityENS4_23SM90_TMA_LOAD_MULTICASTES1B_vS1C_EENS_8epilogue10collective6detail29Sm90TmaWarpSpecializedAdapterINS1G_15DefaultEpilogueISI_SJ_SJ_NS1F_6thread17LinearCombinationISI_Li1EffLNS1K_9ScaleType4KindE0ELNS_15FloatRoundStyleE2ESI_EENS1_15EpilogueDefaultEEEEEvvEEEEvNT_6ParamsE:
[----:B------:R-:W0:Y:S02]  /*0000*/  LDC R1, c[0x0][0x28] ;  /* 0x00000a00ff017b82 */ /* 0x000e240000000800 */
[----:B0-----:R-:W-:Y:S01]  /*0010*/  VIADD R1, R1, 0xfffffff8 ;  /* 0xfffffff801017836 */ /* 0x001fe20000000000 */
[----:B------:R-:W0:Y:S01]  /*0020*/  S2R R4, SR_TID.X ;  /* 0x0000000000047919 */ /* 0x000e220000002100 */
[----:B------:R-:W-:Y:S01]  /*0030*/  ELECT P0, URZ, PT ;  /* 0x00000000003f782f */ /* 0x000fe20003800000 */
[----:B------:R-:W-:Y:S01]  /*0040*/  BSSY B0, `(.L_x_0) ;  /* 0x000000f000007945 */ /* 0x000fe20003800000 */
[--C-:B0-----:R-:W-:Y:S02]  /*0050*/  SHF.R.U32.HI R2, RZ, 0x5, R4.reuse ;  /* 0x00000005ff027819 */ /* 0x101fe40000011604 */
[----:B------:R-:W-:-:S03]  /*0060*/  SHF.R.U32.HI R7, RZ, 0x7, R4 ;  /* 0x00000007ff077819 */ /* 0x000fc60000011604 */
[----:B------:R-:W0:Y:S04]  /*0070*/  SHFL.IDX PT, R5, R2, RZ, 0x1f ;  /* 0x00001fff02057589 */ /* 0x000e2800000e0000 */
[----:B------:R1:W2:Y:S01]  /*0080*/  SHFL.IDX PT, R10, R7, RZ, 0x1f ;  /* 0x00001fff070a7589 */ /* 0x0002a200000e0000 */
[----:B0-----:R-:W-:-:S13]  /*0090*/  ISETP.NE.OR P0, PT, R5, RZ, !P0 ;  /* 0x000000ff0500720c */ /* 0x001fda0004705670 */
[----:B-12---:R-:W-:Y:S05]  /*00a0*/  @P0 BRA `(.L_x_1) ;  /* 0x0000000000200947 */ /* 0x006fea0003800000 */
[----:B------:R-:W-:Y:S02]  /*00b0*/  ULDC.64 UR4, c[0x0][0x198] ;  /* 0x0000660000047ab9 */ /* 0x000fe40000000a00 */
[----:B------:R-:W-:Y:S02]  /*00c0*/  UIADD3 UR6, UP0, UR4, 0xf0, URZ ;  /* 0x000000f004067890 */ /* 0x000fe4000ff1e03f */
[----:B------:R-:W-:Y:S02]  /*00d0*/  UIADD3 UR4, UP1, UR4, 0x1f0, URZ ;  /* 0x000001f004047890 */ /* 0x000fe4000ff3e03f */
[----:B------:R-:W-:Y:S02]  /*00e0*/  UIADD3.X UR7, URZ, UR5, URZ, UP0, !UPT ;  /* 0x000000053f077290 */ /* 0x000fe400087fe43f */
[----:B------:R-:W-:-:S07]  /*00f0*/  UIADD3.X UR5, URZ, UR5, URZ, UP1, !UPT ;  /* 0x000000053f057290 */ /* 0x000fce0008ffe43f */
[----:B------:R0:W-:Y:S02]  /*0100*/  UTMACCTL.PF [UR6] ;  /* 0x00000000060079b9 */ /* 0x0001e40008040000 */
[----:B------:R0:W-:Y:S02]  /*0110*/  UTMACCTL.PF [UR4] ;  /* 0x00000000040079b9 */ /* 0x0001e40008040000 */
[----:B0-----:R-:W-:Y:S01]  /*0120*/  NOP ;  /* 0x0000000000007918 */ /* 0x001fe20000000000 */
.L_x_1:
[----:B------:R-:W-:Y:S05]  /*0130*/  BSYNC B0 ;  /* 0x0000000000007941 */ /* 0x000fea0003800000 */
.L_x_0:
[----:B------:R-:W0:Y:S01]  /*0140*/  SHFL.IDX PT, R8, R2, RZ, 0x1f ;  /* 0x00001fff02087589 */ /* 0x000e2200000e0000 */
[----:B------:R-:W-:-:S04]  /*0150*/  SHF.R.S32.HI R3, RZ, 0x1f, R4 ;  /* 0x0000001fff037819 */ /* 0x000fc80000011404 */
[----:B------:R-:W-:Y:S02]  /*0160*/  LEA.HI R3, R3, R4, RZ, 0x7 ;  /* 0x0000000403037211 */ /* 0x000fe400078f38ff */
[----:B0-----:R-:W-:-:S13]  /*0170*/  ISETP.NE.AND P0, PT, R8, RZ, PT ;  /* 0x000000ff0800720c */ /* 0x001fda0003f05270 */
[----:B------:R-:W-:Y:S05]  /*0180*/  @P0 BRA `(.L_x_2) ;  /* 0x0000000000b40947 */ /* 0x000fea0003800000 */
[----:B------:R-:W-:Y:S01]  /*0190*/  ELECT P0, URZ, PT ;  /* 0x00000000003f782f */ /* 0x000fe20003800000 */
[----:B------:R-:W-:-:S12]  /*01a0*/  BSSY B0, `(.L_x_2) ;  /* 0x000002b000007945 */ /* 0x000fd80003800000 */
[----:B------:R-:W-:Y:S05]  /*01b0*/  @!P0 BRA `(.L_x_3) ;  /* 0x0000000000a48947 */ /* 0x000fea0003800000 */
[----:B------:R-:W0:Y:S01]  /*01c0*/  S2UR UR8, SR_CgaCtaId ;  /* 0x00000000000879c3 */ /* 0x000e220000008800 */
[----:B------:R-:W-:Y:S01]  /*01d0*/  UMOV UR4, 0x400 ;  /* 0x0000040000047882 */ /* 0x000fe20000000000 */
[----:B------:R-:W-:Y:S01]  /*01e0*/  UMOV UR5, 0x1 ;  /* 0x0000000100057882 */ /* 0x000fe20000000000 */
[----:B------:R-:W-:Y:S02]  /*01f0*/  UMOV UR6, 0x2 ;  /* 0x0000000200067882 */ /* 0x000fe40000000000 */
[----:B------:R-:W-:-:S04]  /*0200*/  UIADD3 UR6, -UR6, 0x100000, URZ ;  /* 0x0010000006067890 */ /* 0x000fc8000fffe13f */
[----:B------:R-:W-:Y:S02]  /*0210*/  USHF.L.U32 UR7, UR6, 0xb, URZ ;  /* 0x0000000b06077899 */ /* 0x000fe4000800063f */
[----:B------:R-:W-:Y:S02]  /*0220*/  USHF.L.U32 UR6, UR6, 0x1, URZ ;  /* 0x0000000106067899 */ /* 0x000fe4000800063f */
[----:B0-----:R-:W-:Y:S02]  /*0230*/  ULEA UR8, UR8, UR4, 0x18 ;  /* 0x0000000408087291 */ /* 0x001fe4000f8ec03f */
[----:B------:R-:W-:-:S04]  /*0240*/  UIADD3 UR4, -UR5, 0x100000, URZ ;  /* 0x0010000005047890 */ /* 0x000fc8000fffe13f */
[----:B------:R-:W-:Y:S02]  /*0250*/  USHF.L.U32 UR5, UR4, 0xb, URZ ;  /* 0x0000000b04057899 */ /* 0x000fe4000800063f */
[----:B------:R-:W-:Y:S01]  /*0260*/  USHF.L.U32 UR4, UR4, 0x1, URZ ;  /* 0x0000000104047899 */ /* 0x000fe2000800063f */
[----:B------:R-:W0:Y:S11]  /*0270*/  FENCE.VIEW.ASYNC.S ;  /* 0x00000000000073c6 */ /* 0x000e360000000000 */
[----:B0-----:R0:W1:Y:S01]  /*0280*/  SYNCS.EXCH.64 URZ, [UR8], UR4 ;  /* 0x00000004083f75b2 */ /* 0x0010620008000100 */
[----:B------:R0:W2:Y:S01]  /*0290*/  SYNCS.EXCH.64 URZ, [UR8+0x70], UR6 ;  /* 0x00007006083f75b2 */ /* 0x0000a20008000100 */
[----:B------:R0:W3:Y:S01]  /*02a0*/  SYNCS.EXCH.64 URZ, [UR8+0x8], UR4 ;  /* 0x00000804083f75b2 */ /* 0x0000e20008000100 */
[----:B------:R0:W4:Y:S01]  /*02b0*/  SYNCS.EXCH.64 URZ, [UR8+0x78], UR6 ;  /* 0x00007806083f75b2 */ /* 0x0001220008000100 */
[----:B------:R0:W0:Y:S01]  /*02c0*/  SYNCS.EXCH.64 URZ, [UR8+0x10], UR4 ;  /* 0x00001004083f75b2 */ /* 0x0000220008000100 */
        /* <DEDUP_REMOVED lines=23> */
[----:B-1234-:R-:W-:Y:S01]  /*0440*/  NOP ;  /* 0x0000000000007918 */ /* 0x01efe20000000000 */
.L_x_3:
[----:B0-----:R-:W-:Y:S05]  /*0450*/  BSYNC B0 ;  /* 0x0000000000007941 */ /* 0x001fea0003800000 */
.L_x_2:
[----:B------:R-:W0:Y:S01]  /*0460*/  SHFL.IDX PT, R13, R2, RZ, 0x1f ;  /* 0x00001fff020d7589 */ /* 0x000e2200000e0000 */
[----:B------:R-:W1:Y:S01]  /*0470*/  S2UR UR12, SR_CTAID.X ;  /* 0x00000000000c79c3 */ /* 0x000e620000002500 */
[----:B------:R-:W-:Y:S02]  /*0480*/  LOP3.LUT R3, R3, 0xffffff80, RZ, 0xc0, !PT ;  /* 0xffffff8003037812 */ /* 0x000fe400078ec0ff */
[----:B------:R-:W-:Y:S01]  /*0490*/  ELECT P0, URZ, PT ;  /* 0x00000000003f782f */ /* 0x000fe20003800000 */
[----:B------:R2:W3:Y:S01]  /*04a0*/  SHFL.IDX PT, R12, R2, RZ, 0x1f ;  /* 0x00001fff020c7589 */ /* 0x0004e200000e0000 */
[----:B------:R-:W-:Y:S01]  /*04b0*/  ELECT P1, URZ, PT ;  /* 0x00000000003f782f */ /* 0x000fe20003820000 */
[----:B------:R-:W-:Y:S01]  /*04c0*/  NOP ;  /* 0x0000000000007918 */ /* 0x000fe20000000000 */
[----:B------:R-:W-:Y:S01]  /*04d0*/  IMAD.IADD R3, R4, 0x1, -R3 ;  /* 0x0000000104037824 */ /* 0x000fe200078e0a03 */
[----:B------:R-:W4:Y:S01]  /*04e0*/  S2R R6, SR_CTAID.Y ;  /* 0x0000000000067919 */ /* 0x000f220000002600 */
[----:B------:R-:W-:Y:S01]  /*04f0*/  ULDC UR4, c[0x0][0x150] ;  /* 0x0000540000047ab9 */ /* 0x000fe20000000800 */
[----:B------:R-:W5:Y:S01]  /*0500*/  LDC R14, c[0x0][0x144] ;  /* 0x00005100ff0e7b82 */ /* 0x000f620000000800 */
[----:B------:R-:W-:Y:S01]  /*0510*/  UMOV UR11, 0x80 ;  /* 0x00000080000b7882 */ /* 0x000fe20000000000 */
[----:B------:R-:W-:Y:S01]  /*0520*/  SHF.R.S32.HI R0, RZ, 0x1f, R3 ;  /* 0x0000001fff007819 */ /* 0x000fe20000011403 */
[----:B------:R-:W-:Y:S01]  /*0530*/  NOP ;  /* 0x0000000000007918 */ /* 0x000fe20000000000 */
[C---:B------:R-:W-:Y:S01]  /*0540*/  VIADD R35, R10.reuse, 0xffffffff ;  /* 0xffffffff0a237836 */ /* 0x040fe20000000000 */
[----:B------:R-:W-:Y:S01]  /*0550*/  ISETP.NE.AND P4, PT, R10, RZ, PT ;  /* 0x000000ff0a00720c */ /* 0x000fe20003f85270 */
[----:B------:R-:W-:Y:S01]  /*0560*/  IMAD.MOV.U32 R57, RZ, RZ, 0x1 ;  /* 0x00000001ff397424 */ /* 0x000fe200078e00ff */
[----:B------:R-:W-:Y:S01]  /*0570*/  LEA.HI R9, R0, R3, RZ, 0x3 ;  /* 0x0000000300097211 */ /* 0x000fe200078f18ff */
[----:B------:R-:W5:Y:S01]  /*0580*/  LDC R15, c[0x0][0x140] ;  /* 0x00005000ff0f7b82 */ /* 0x000f620000000800 */
[----:B------:R-:W-:-:S02]  /*0590*/  ISETP.GE.U32.AND P6, PT, R35, 0x2, PT ;  /* 0x000000022300780c */ /* 0x000fc40003fc6070 */
[--C-:B------:R-:W-:Y:S02]  /*05a0*/  SHF.R.S32.HI R11, RZ, 0x3, R9.reuse ;  /* 0x00000003ff0b7819 */ /* 0x100fe40000011409 */
[----:B--2---:R-:W-:Y:S02]  /*05b0*/  SHF.R.S32.HI R2, RZ, 0x1f, R9 ;  /* 0x0000001fff027819 */ /* 0x004fe40000011409 */
[----:B------:R-:W-:Y:S01]  /*05c0*/  SHF.R.S32.HI R9, RZ, 0x1f, R8 ;  /* 0x0000001fff097819 */ /* 0x000fe20000011408 */
[----:B------:R-:W2:Y:S01]  /*05d0*/  LDC R25, c[0x0][0x148] ;  /* 0x00005200ff197b82 */ /* 0x000ea20000000800 */
[----:B0-----:R-:W-:Y:S02]  /*05e0*/  ISETP.NE.OR P0, PT, R13, RZ, !P0 ;  /* 0x000000ff0d00720c */ /* 0x001fe40004705670 */
[----:B-1----:R-:W-:Y:S02]  /*05f0*/  I2FP.F32.U32 R13, UR12 ;  /* 0x0000000c000d7c45 */ /* 0x002fe40008201000 */
[----:B------:R-:W-:-:S02]  /*0600*/  LEA.HI R2, R2, R11, RZ, 0x2 ;  /* 0x0000000b02027211 */ /* 0x000fc400078f10ff */
[----:B------:R-:W-:Y:S01]  /*0610*/  LEA.HI R9, R9, R8, RZ, 0x2 ;  /* 0x0000000809097211 */ /* 0x000fe200078f10ff */
[----:B------:R-:W-:Y:S01]  /*0620*/  FMUL R13, R13, UR4 ;  /* 0x000000040d0d7c20 */ /* 0x000fe20008400000 */
[----:B---3--:R-:W-:Y:S01]  /*0630*/  ISETP.NE.OR P1, PT, R12, RZ, !P1 ;  /* 0x000000ff0c00720c */ /* 0x008fe20004f25670 */
[----:B------:R-:W-:Y:S01]  /*0640*/  ULDC UR4, c[0x0][0x154] ;  /* 0x0000550000047ab9 */ /* 0x000fe20000000800 */
[----:B------:R-:W-:Y:S02]  /*0650*/  LOP3.LUT R12, R2, 0xfffffffc, RZ, 0xc0, !PT ;  /* 0xfffffffc020c7812 */ /* 0x000fe400078ec0ff */
[----:B------:R-:W-:Y:S01]  /*0660*/  LOP3.LUT R9, R9, 0x3ffffffc, RZ, 0xc0, !PT ;  /* 0x3ffffffc09097812 */ /* 0x000fe200078ec0ff */
[----:B------:R-:W0:Y:S01]  /*0670*/  F2I.U32.TRUNC.NTZ R13, R13 ;  /* 0x0000000d000d7305 */ /* 0x000e22000020f000 */
[----:B------:R-:W-:Y:S01]  /*0680*/  SHF.R.S32.HI R2, RZ, 0x1f, R5 ;  /* 0x0000001fff027819 */ /* 0x000fe20000011405 */
[----:B------:R-:W-:Y:S01]  /*0690*/  IMAD.IADD R12, R11, 0x1, -R12 ;  /* 0x000000010b0c7824 */ /* 0x000fe200078e0a0c */
[----:B------:R-:W-:Y:S01]  /*06a0*/  VOTEU.ALL UP1, P0 ;  /* 0x00000000003f7886 */ /* 0x000fe20000020000 */
[----:B------:R-:W-:Y:S01]  /*06b0*/  IMAD.IADD R9, R8, 0x1, -R9 ;  /* 0x0000000108097824 */ /* 0x000fe200078e0a09 */
[----:B------:R-:W-:Y:S01]  /*06c0*/  LEA.HI R2, R2, R5, RZ, 0x2 ;  /* 0x0000000502027211 */ /* 0x000fe200078f10ff */
[----:B------:R-:W-:Y:S01]  /*06d0*/  VOTEU.ALL UP0, P0 ;  /* 0x00000000003f7886 */ /* 0x000fe20000000000 */
[----:B----4-:R-:W-:Y:S01]  /*06e0*/  I2FP.F32.U32 R8, R6 ;  /* 0x0000000600087245 */ /* 0x010fe20000201000 */
[----:B------:R-:W-:Y:S01]  /*06f0*/  IMAD R9, R9, 0x4, R12 ;  /* 0x0000000409097824 */ /* 0x000fe200078e020c */
[----:B------:R-:W-:Y:S01]  /*0700*/  LOP3.LUT R2, R2, 0xfffffffc, RZ, 0xc0, !PT ;  /* 0xfffffffc02027812 */ /* 0x000fe200078ec0ff */
[----:B------:R-:W-:Y:S01]  /*0710*/  VOTEU.ALL UP2, P1 ;  /* 0x00000000003f7886 */ /* 0x000fe20000840000 */
[----:B------:R-:W1:Y:S01]  /*0720*/  @!UP1 S2UR UR7, SR_CgaCtaId ;  /* 0x00000000000799c3 */ /* 0x000e620000008800 */
[----:B------:R-:W-:Y:S01]  /*0730*/  FMUL R8, R8, UR4 ;  /* 0x0000000408087c20 */ /* 0x000fe20008400000 */
[----:B------:R-:W-:Y:S01]  /*0740*/  IMAD.SHL.U32 R56, R9, 0x4, RZ ;  /* 0x0000000409387824 */ /* 0x000fe200078e00ff */
[----:B------:R-:W-:Y:S01]  /*0750*/  UMOV UR4, 0x20 ;  /* 0x0000002000047882 */ /* 0x000fe20000000000 */
[----:B------:R-:W-:Y:S01]  /*0760*/  IMAD.IADD R5, R5, 0x1, -R2 ;  /* 0x0000000105057824 */ /* 0x000fe200078e0a02 */
[----:B------:R-:W-:Y:S01]  /*0770*/  LEA.HI R2, R9, R9, RZ, 0x1 ;  /* 0x0000000909027211 */ /* 0x000fe200078f08ff */
[----:B0-----:R-:W-:Y:S01]  /*0780*/  IMAD.MOV R13, RZ, RZ, -R13 ;  /* 0x000000ffff0d7224 */ /* 0x001fe200078e0a0d */
[----:B------:R-:W0:Y:S01]  /*0790*/  F2I.U32.TRUNC.NTZ R8, R8 ;  /* 0x0000000800087305 */ /* 0x000e22000020f000 */
[----:B------:R-:W3:Y:S01]  /*07a0*/  @!UP2 S2UR UR10, SR_CgaCtaId ;  /* 0x00000000000aa9c3 */ /* 0x000ee20000008800 */
[----:B------:R-:W-:Y:S01]  /*07b0*/  LOP3.LUT R2, R2, 0xfffffffe, RZ, 0xc0, !PT ;  /* 0xfffffffe02027812 */ /* 0x000fe200078ec0ff */
[----:B-----5:R-:W-:Y:S01]  /*07c0*/  IMAD R21, R14, R13, UR12 ;  /* 0x0000000c0e157e24 */ /* 0x020fe2000f8e020d */
[----:B------:R-:W-:Y:S01]  /*07d0*/  @!UP1 UMOV UR6, 0x400 ;  /* 0x0000040000069882 */ /* 0x000fe20000000000 */
[----:B------:R-:W-:-:S04]  /*07e0*/  @!UP1 UIADD3 UR4, -UR4, 0x100000, URZ ;  /* 0x0010000004049890 */ /* 0x000fc8000fffe13f */
[----:B------:R-:W-:Y:S02]  /*07f0*/  @!UP1 USHF.L.U32 UR5, UR4, 0xb, URZ ;  /* 0x0000000b04059899 */ /* 0x000fe4000800063f */
[----:B------:R-:W-:Y:S01]  /*0800*/  @!UP1 USHF.L.U32 UR4, UR4, 0x1, URZ ;  /* 0x0000000104049899 */ /* 0x000fe2000800063f */
[C---:B------:R-:W-:Y:S01]  /*0810*/  LOP3.LUT R56, R9.reuse, 0xc, R56, 0x78, !PT ;  /* 0x0000000c09387812 */ /* 0x040fe200078e7838 */
[----:B------:R-:W-:Y:S01]  /*0820*/  IMAD.IADD R2, R9, 0x1, -R2 ;  /* 0x0000000109027824 */ /* 0x000fe200078e0a02 */
[----:B------:R-:W-:Y:S01]  /*0830*/  @!UP2 UMOV UR9, 0x400 ;  /* 0x000004000009a882 */ /* 0x000fe20000000000 */
[----:B------:R-:W-:Y:S01]  /*0840*/  VOTEU.ALL UP3, P1 ;  /* 0x00000000003f7886 */ /* 0x000fe20000860000 */
[----:B------:R-:W-:Y:S01]  /*0850*/  VOTEU.ALL UP4, P1 ;  /* 0x00000000003f7886 */ /* 0x000fe20000880000 */
[----:B------:R-:W-:Y:S01]  /*0860*/  VOTEU.ALL UP5, P1 ;  /* 0x00000000003f7886 */ /* 0x000fe200008a0000 */
[----:B------:R-:W-:Y:S01]  /*0870*/  ISETP.NE.AND P3, PT, R2, R21, PT ;  /* 0x000000150200720c */ /* 0x000fe20003f65270 */
[----:B------:R4:W4:Y:S01]  /*0880*/  SHFL.IDX PT, R14, R7, RZ, 0x1f ;  /* 0x00001fff070e7589 */ /* 0x00092200000e0000 */
[----:B------:R-:W-:Y:S01]  /*0890*/  ISETP.EQ.U32.AND P2, PT, R15, 0x1, PT ;  /* 0x000000010f00780c */ /* 0x000fe20003f42070 */
[----:B0-----:R-:W-:Y:S01]  /*08a0*/  IMAD.MOV R20, RZ, RZ, -R8 ;  /* 0x000000ffff147224 */ /* 0x001fe200078e0a08 */
[----:B-1----:R-:W-:-:S02]  /*08b0*/  @!UP1 ULEA UR8, UR7, UR6, 0x18 ;  /* 0x0000000607089291 */ /* 0x002fc4000f8ec03f */
[----:B------:R-:W-:-:S04]  /*08c0*/  @!UP2 UIADD3 UR6, -UR11, 0x100000, URZ ;  /* 0x001000000b06a890 */ /* 0x000fc8000fffe13f */
[----:B------:R-:W-:Y:S02]  /*08d0*/  @!UP2 USHF.L.U32 UR7, UR6, 0xb, URZ ;  /* 0x0000000b0607a899 */ /* 0x000fe4000800063f */
[----:B------:R-:W-:Y:S01]  /*08e0*/  @!UP2 USHF.L.U32 UR6, UR6, 0x1, URZ ;  /* 0x000000010606a899 */ /* 0x000fe2000800063f */
[----:B--2---:R-:W-:Y:S01]  /*08f0*/  IMAD R9, R25, R20, R6 ;  /* 0x0000001419097224 */ /* 0x004fe200078e0206 */
[----:B------:R-:W-:Y:S01]  /*0900*/  VOTEU.ALL UP1, P0 ;  /* 0x00000000003f7886 */ /* 0x000fe20000020000 */
[----:B------:R-:W-:Y:S01]  /*0910*/  LOP3.LUT P0, RZ, R3, 0x7, RZ, 0xc0, !PT ;  /* 0x0000000703ff7812 */ /* 0x000fe2000780c0ff */
[----:B---3--:R-:W-:Y:S01]  /*0920*/  @!UP2 ULEA UR9, UR10, UR9, 0x18 ;  /* 0x000000090a09a291 */ /* 0x008fe2000f8ec03f */
[----:B------:R-:W-:Y:S01]  /*0930*/  @P3 LEA.HI R2, R56, R56, RZ, 0x1 ;  /* 0x0000003838023211 */ /* 0x000fe200078f08ff */
[----:B------:R-:W-:Y:S01]  /*0940*/  VOTEU.ALL UP2, P1 ;  /* 0x00000000003f7886 */ /* 0x000fe20000840000 */
[----:B------:R-:W-:Y:S01]  /*0950*/  ISETP.NE.AND P1, PT, R5, 0x3, PT ;  /* 0x000000030500780c */ /* 0x000fe20003f25270 */
[----:B------:R-:W0:Y:S02]  /*0960*/  FENCE.VIEW.ASYNC.S ;  /* 0x00000000000073c6 */ /* 0x000e240000000000 */
[----:B0-----:R0:W1:Y:S01]  /*0970*/  @!UP0 SYNCS.EXCH.64 URZ, [UR8+0x110], UR4 ;  /* 0x00011004083f85b2 */ /* 0x0010620008000100 */
[----:B------:R-:W-:-:S02]  /*0980*/  @P3 SHF.R.S32.HI R2, RZ, 0x1, R2 ;  /* 0x00000001ff023819 */ /* 0x000fc40000011402 */
[----:B------:R-:W-:Y:S02]  /*0990*/  ISETP.EQ.OR P1, PT, R5, RZ, !P1 ;  /* 0x000000ff0500720c */ /* 0x000fe40004f22670 */
[----:B------:R-:W-:Y:S02]  /*09a0*/  @P3 ISETP.NE.AND P5, PT, R2, R9, PT ;  /* 0x000000090200320c */ /* 0x000fe40003fa5270 */
[----:B------:R-:W-:Y:S02]  /*09b0*/  ISETP.LT.U32.AND P0, PT, R56, 0x2, !P0 ;  /* 0x000000023800780c */ /* 0x000fe40004701070 */
[----:B------:R-:W-:Y:S02]  /*09c0*/  ISETP.EQ.AND P1, PT, R10, RZ, P1 ;  /* 0x000000ff0a00720c */ /* 0x000fe40000f22270 */
[----:B------:R-:W-:Y:S02]  /*09d0*/  SEL R2, RZ, 0x1, !P0 ;  /* 0x00000001ff027807 */ /* 0x000fe40004000000 */
[----:B------:R-:W-:-:S02]  /*09e0*/  @P3 SEL R57, RZ, 0x1, P5 ;  /* 0x00000001ff393807 */ /* 0x000fc40002800000 */
[----:B------:R-:W-:Y:S01]  /*09f0*/  SEL R16, RZ, 0x1, !P1 ;  /* 0x00000001ff107807 */ /* 0x000fe20004800000 */
[----:B------:R0:W2:Y:S01]  /*0a00*/  @!UP1 SYNCS.EXCH.64 URZ, [UR8+0x118], UR4 ;  /* 0x00011804083f95b2 */ /* 0x0000a20008000100 */
[----:B------:R-:W-:Y:S01]  /*0a10*/  NOP ;  /* 0x0000000000007918 */ /* 0x000fe20000000000 */
[----:B------:R-:W-:Y:S02]  /*0a20*/  LOP3.LUT R57, R57, R2, RZ, 0xc0, !PT ;  /* 0x0000000239397212 */ /* 0x000fe400078ec0ff */
[----:B------:R-:W-:Y:S01]  /*0a30*/  SEL R16, R16, 0x2, P6 ;  /* 0x0000000210107807 */ /* 0x000fe20003000000 */
[----:B------:R0:W3:Y:S01]  /*0a40*/  @!UP2 SYNCS.EXCH.64 URZ, [UR9+0xf0], UR6 ;  /* 0x0000f006093fa5b2 */ /* 0x0000e20008000100 */
[----:B------:R0:W0:Y:S01]  /*0a50*/  @!UP3 SYNCS.EXCH.64 URZ, [UR9+0xf8], UR6 ;  /* 0x0000f806093fb5b2 */ /* 0x0000220008000100 */
[----:B------:R0:W0:Y:S01]  /*0a60*/  @!UP4 SYNCS.EXCH.64 URZ, [UR9+0x100], UR6 ;  /* 0x00010006093fc5b2 */ /* 0x0000220008000100 */
[----:B------:R0:W0:Y:S01]  /*0a70*/  @!UP5 SYNCS.EXCH.64 URZ, [UR9+0x108], UR6 ;  /* 0x00010806093fd5b2 */ /* 0x0000220008000100 */
[----:B------:R-:W-:Y:S01]  /*0a80*/  NOP ;  /* 0x0000000000007918 */ /* 0x000fe20000000000 */
[----:B-1--4-:R-:W-:Y:S05]  /*0a90*/  @!P2 BRA `(.L_x_4) ;  /* 0x000000000008a947 */ /* 0x012fea0003800000 */
[----:B0-23--:R-:W-:Y:S01]  /*0aa0*/  UCGABAR_ARV ;  /* 0x00000000000079c7 */ /* 0x00dfe20008000000 */
[----:B------:R-:W-:Y:S05]  /*0ab0*/  BRA `(.L_x_5) ;  /* 0x0000000000047947 */ /* 0x000fea0003800000 */
.L_x_4:
[----:B0-23--:R-:W-:Y:S01]  /*0ac0*/  NOP ;  /* 0x0000000000007918 */ /* 0x00dfe20000000000 */
.L_x_5:
[----:B------:R-:W-:Y:S01]  /*0ad0*/  ULDC.64 UR4, c[0x0][0x598] ;  /* 0x0001660000047ab9 */ /* 0x000fe20000000a00 */
[----:B------:R-:W-:Y:S01]  /*0ae0*/  ULDC.64 UR36, c[0x0][0x208] ;  /* 0x0000820000247ab9 */ /* 0x000fe20000000a00 */
[----:B------:R-:W-:-:S04]  /*0af0*/  ISETP.NE.U32.AND P0, PT, RZ, UR4, PT ;  /* 0x00000004ff007c0c */ /* 0x000fc8000bf05070 */
[----:B------:R-:W-:-:S13]  /*0b00*/  ISETP.NE.AND.EX P0, PT, RZ, UR5, PT, P0 ;  /* 0x00000005ff007c0c */ /* 0x000fda000bf05300 */
[----:B------:R-:W-:Y:S05]  /*0b10*/  @!P0 BRA `(.L_x_6) ;  /* 0x00000000001c8947 */ /* 0x000fea0003800000 */
[----:B------:R-:W0:Y:S02]  /*0b20*/  LDC.64 R8, c[0x0][0x598] ;  /* 0x00016600ff087b82 */ /* 0x000e240000000a00 */
[----:B0-----:R-:W2:Y:S02]  /*0b30*/  LDG.E.64 R8, desc[UR36][R8.64] ;  /* 0x0000002408087981 */ /* 0x001ea4000c1e1b00 */
[----:B--2---:R-:W-:-:S04]  /*0b40*/  ISETP.NE.U32.AND P0, PT, R8, RZ, PT ;  /* 0x000000ff0800720c */ /* 0x004fc80003f05070 */
[----:B------:R-:W-:-:S13]  /*0b50*/  ISETP.NE.AND.EX P0, PT, R9, RZ, PT, P0 ;  /* 0x000000ff0900720c */ /* 0x000fda0003f05300 */
[----:B------:R-:W-:Y:S05]  /*0b60*/  @!P0 BRA `(.L_x_6) ;  /* 0x0000000000088947 */ /* 0x000fea0003800000 */
[----:B------:R0:W5:Y:S01]  /*0b70*/  LD.E R58, desc[UR36][R8.64] ;  /* 0x00000024083a7980 */ /* 0x000162000c101900 */
[----:B------:R-:W-:Y:S05]  /*0b80*/  BRA `(.L_x_7) ;  /* 0x0000000000247947 */ /* 0x000fea0003800000 */
.L_x_6:
[----:B------:R-:W-:Y:S02]  /*0b90*/  ULDC.64 UR4, c[0x0][0x588] ;  /* 0x0001620000047ab9 */ /* 0x000fe40000000a00 */
[----:B------:R-:W-:-:S04]  /*0ba0*/  ISETP.NE.U32.AND P0, PT, RZ, UR4, PT ;  /* 0x00000004ff007c0c */ /* 0x000fc8000bf05070 */
[----:B------:R-:W-:-:S13]  /*0bb0*/  ISETP.NE.AND.EX P0, PT, RZ, UR5, PT, P0 ;  /* 0x00000005ff007c0c */ /* 0x000fda000bf05300 */
[----:B------:R-:W-:Y:S05]  /*0bc0*/  @!P0 BRA `(.L_x_8) ;  /* 0x00000000000c8947 */ /* 0x000fea0003800000 */
[----:B------:R-:W0:Y:S02]  /*0bd0*/  LDC.64 R58, c[0x0][0x588] ;  /* 0x00016200ff3a7b82 */ /* 0x000e240000000a00 */
[----:B0-----:R1:W5:Y:S01]  /*0be0*/  LDG.E R58, desc[UR36][R58.64] ;  /* 0x000000243a3a7981 */ /* 0x001362000c1e1900 */
[----:B------:R-:W-:Y:S05]  /*0bf0*/  BRA `(.L_x_7) ;  /* 0x0000000000087947 */ /* 0x000fea0003800000 */
.L_x_8:
[----:B------:R-:W-:Y:S02]  /*0c00*/  ULDC UR4, c[0x0][0x580] ;  /* 0x0001600000047ab9 */ /* 0x000fe40000000800 */
[----:B------:R-:W-:-:S07]  /*0c10*/  IMAD.U32 R58, RZ, RZ, UR4 ;  /* 0x00000004ff3a7e24 */ /* 0x000fce000f8e00ff */
.L_x_7:
[----:B------:R-:W-:Y:S02]  /*0c20*/  ULDC.64 UR4, c[0x0][0x5a0] ;  /* 0x0001680000047ab9 */ /* 0x000fe40000000a00 */
[----:B------:R-:W-:-:S04]  /*0c30*/  ISETP.NE.U32.AND P0, PT, RZ, UR4, PT ;  /* 0x00000004ff007c0c */ /* 0x000fc8000bf05070 */
[----:B------:R-:W-:-:S13]  /*0c40*/  ISETP.NE.AND.EX P0, PT, RZ, UR5, PT, P0 ;  /* 0x00000005ff007c0c */ /* 0x000fda000bf05300 */
[----:B------:R-:W-:Y:S05]  /*0c50*/  @!P0 BRA `(.L_x_9) ;  /* 0x00000000001c8947 */ /* 0x000fea0003800000 */
[----:B0-----:R-:W0:Y:S02]  /*0c60*/  LDC.64 R8, c[0x0][0x5a0] ;  /* 0x00016800ff087b82 */ /* 0x001e240000000a00 */
[----:B0-----:R-:W2:Y:S02]  /*0c70*/  LDG.E.64 R8, desc[UR36][R8.64] ;  /* 0x0000002408087981 */ /* 0x001ea4000c1e1b00 */
[----:B--2---:R-:W-:-:S04]  /*0c80*/  ISETP.NE.U32.AND P0, PT, R8, RZ, PT ;  /* 0x000000ff0800720c */ /* 0x004fc80003f05070 */
[----:B------:R-:W-:-:S13]  /*0c90*/  ISETP.NE.AND.EX P0, PT, R9, RZ, PT, P0 ;  /* 0x000000ff0900720c */ /* 0x000fda0003f05300 */
[----:B------:R-:W-:Y:S05]  /*0ca0*/  @!P0 BRA `(.L_x_9) ;  /* 0x0000000000088947 */ /* 0x000fea0003800000 */
[----:B-1----:R0:W5:Y:S01]  /*0cb0*/  LD.E R59, desc[UR36][R8.64] ;  /* 0x00000024083b7980 */ /* 0x002162000c101900 */
[----:B------:R-:W-:Y:S05]  /*0cc0*/  BRA `(.L_x_10) ;  /* 0x0000000000247947 */ /* 0x000fea0003800000 */
.L_x_9:
[----:B------:R-:W-:Y:S02]  /*0cd0*/  ULDC.64 UR4, c[0x0][0x590] ;  /* 0x0001640000047ab9 */ /* 0x000fe40000000a00 */
[----:B------:R-:W-:-:S04]  /*0ce0*/  ISETP.NE.U32.AND P0, PT, RZ, UR4, PT ;  /* 0x00000004ff007c0c */ /* 0x000fc8000bf05070 */
[----:B------:R-:W-:-:S13]  /*0cf0*/  ISETP.NE.AND.EX P0, PT, RZ, UR5, PT, P0 ;  /* 0x00000005ff007c0c */ /* 0x000fda000bf05300 */
[----:B------:R-:W-:Y:S05]  /*0d00*/  @!P0 BRA `(.L_x_11) ;  /* 0x00000000000c8947 */ /* 0x000fea0003800000 */
[----:B0-----:R-:W1:Y:S02]  /*0d10*/  LDC.64 R8, c[0x0][0x590] ;  /* 0x00016400ff087b82 */ /* 0x001e640000000a00 */
[----:B-1----:R1:W5:Y:S01]  /*0d20*/  LDG.E R59, desc[UR36][R8.64] ;  /* 0x00000024083b7981 */ /* 0x002362000c1e1900 */
[----:B------:R-:W-:Y:S05]  /*0d30*/  BRA `(.L_x_10) ;  /* 0x0000000000087947 */ /* 0x000fea0003800000 */
.L_x_11:
[----:B------:R-:W-:Y:S02]  /*0d40*/  ULDC UR4, c[0x0][0x584] ;  /* 0x0001610000047ab9 */ /* 0x000fe40000000800 */
[----:B-1----:R-:W-:-:S07]  /*0d50*/  IMAD.U32 R59, RZ, RZ, UR4 ;  /* 0x00000004ff3b7e24 */ /* 0x002fce000f8e00ff */
.L_x_10:
[----:B------:R-:W2:Y:S01]  /*0d60*/  LDC R2, c[0x0][0x65c] ;  /* 0x00019700ff027b82 */ /* 0x000ea20000000800 */
[----:B------:R-:W-:Y:S01]  /*0d70*/  ULDC UR6, c[0x0][0x28c] ;  /* 0x0000a30000067ab9 */ /* 0x000fe20000000800 */
[----:B------:R-:W-:Y:S01]  /*0d80*/  ISETP.NE.AND P0, PT, R10, 0x2, PT ;  /* 0x000000020a00780c */ /* 0x000fe20003f05270 */
[----:B------:R-:W-:Y:S01]  /*0d90*/  UIADD3 UR6, UR6, 0x3f, URZ ;  /* 0x0000003f06067890 */ /* 0x000fe2000fffe03f */
[----:B01----:R-:W-:Y:S01]  /*0da0*/  IMAD.U32 R8, RZ, RZ, UR12 ;  /* 0x0000000cff087e24 */ /* 0x003fe2000f8e00ff */
[----:B------:R-:W-:Y:S01]  /*0db0*/  UMOV UR38, URZ ;  /* 0x0000003f00267c82 */ /* 0x000fe20008000000 */
[----:B------:R-:W-:Y:S01]  /*0dc0*/  IMAD.MOV.U32 R9, RZ, RZ, RZ ;  /* 0x000000ffff097224 */ /* 0x000fe200078e00ff */
[----:B------:R-:W-:Y:S01]  /*0dd0*/  USHF.R.S32.HI UR7, URZ, 0x1f, UR6 ;  /* 0x0000001f3f077899 */ /* 0x000fe20008011406 */
[----:B------:R-:W-:Y:S01]  /*0de0*/  UMOV UR39, URZ ;  /* 0x0000003f00277c82 */ /* 0x000fe20008000000 */
[----:B------:R-:W-:Y:S02]  /*0df0*/  ULDC.64 UR8, c[0x0][0x650] ;  /* 0x0001940000087ab9 */ /* 0x000fe40000000a00 */
[----:B------:R-:W-:-:S04]  /*0e00*/  ULEA.HI UR7, UR7, UR6, URZ, 0x6 ;  /* 0x0000000607077291 */ /* 0x000fc8000f8f303f */
[----:B------:R-:W-:Y:S01]  /*0e10*/  USHF.R.S32.HI UR40, URZ, 0x6, UR7 ;  /* 0x000000063f287899 */ /* 0x000fe20008011407 */
[----:B--2---:R-:W-:-:S13]  /*0e20*/  ISETP.NE.AND P1, PT, R2, 0x1, PT ;  /* 0x000000010200780c */ /* 0x004fda0003f25270 */
[----:B------:R-:W0:Y:S01]  /*0e30*/  @P1 LDC R19, c[0x0][0x10] ;  /* 0x00000400ff131b82 */ /* 0x000e220000000800 */
[----:B------:R-:W-:Y:S02]  /*0e40*/  @P1 IMAD.MOV.U32 R7, RZ, RZ, RZ ;  /* 0x000000ffff071224 */ /* 0x000fe400078e00ff */
[----:B------:R-:W-:-:S05]  /*0e50*/  @P1 IMAD.MOV.U32 R17, RZ, RZ, RZ ;  /* 0x000000ffff111224 */ /* 0x000fca00078e00ff */
[----:B------:R-:W1:Y:S01]  /*0e60*/  @!P1 LDC R11, c[0x0][0xc] ;  /* 0x00000300ff0b9b82 */ /* 0x000e620000000800 */
[----:B------:R-:W-:Y:S01]  /*0e70*/  ULDC UR4, c[0x0][0xc] ;  /* 0x0000030000047ab9 */ /* 0x000fe20000000800 */
[----:B------:R-:W-:Y:S02]  /*0e80*/  ULDC UR5, c[0x0][0x10] ;  /* 0x0000040000057ab9 */ /* 0x000fe40000000800 */
[----:B------:R-:W-:-:S04]  /*0e90*/  UIMAD.WIDE.U32 UR4, UR4, UR5, URZ ;  /* 0x00000005040472a5 */ /* 0x000fc8000f8e003f */
[----:B------:R-:W2:Y:S01]  /*0ea0*/  LDC R2, c[0x0][0x14] ;  /* 0x00000500ff027b82 */ /* 0x000ea20000000800 */
[----:B0-----:R-:W-:-:S04]  /*0eb0*/  @P1 IMAD.WIDE.U32 R18, R19, UR12, R6 ;  /* 0x0000000c13121c25 */ /* 0x001fc8000f8e0006 */
[----:B------:R-:W-:Y:S02]  /*0ec0*/  @P1 IMAD.IADD R17, R19, 0x1, R17 ;  /* 0x0000000113111824 */ /* 0x000fe400078e0211 */
[----:B-1----:R-:W-:-:S04]  /*0ed0*/  @!P1 IMAD.WIDE.U32 R8, R6, R11, R8 ;  /* 0x0000000b06089225 */ /* 0x002fc800078e0008 */
[----:B------:R-:W-:Y:S02]  /*0ee0*/  @!P1 IMAD.MOV.U32 R18, RZ, RZ, R8 ;  /* 0x000000ffff129224 */ /* 0x000fe400078e0008 */
[----:B------:R-:W-:Y:S02]  /*0ef0*/  @!P1 IMAD.MOV.U32 R17, RZ, RZ, R9 ;  /* 0x000000ffff119224 */ /* 0x000fe400078e0009 */
[----:B--2---:R-:W-:-:S04]  /*0f00*/  IMAD.WIDE.U32 R12, R2, UR4, RZ ;  /* 0x00000004020c7c25 */ /* 0x004fc8000f8e00ff */
[----:B------:R-:W-:Y:S01]  /*0f10*/  IMAD R23, R2, UR5, RZ ;  /* 0x0000000502177c24 */ /* 0x000fe2000f8e02ff */
[----:B------:R0:W-:Y:S03]  /*0f20*/  STL.64 [R1], R12 ;  /* 0x0000000c01007387 */ /* 0x0001e60000100a00 */
[----:B------:R-:W-:Y:S01]  /*0f30*/  IMAD.IADD R23, R13, 0x1, R23 ;  /* 0x000000010d177824 */ /* 0x000fe200078e0217 */
[----:B------:R-:W-:Y:S06]  /*0f40*/  @P0 BRA `(.L_x_12) ;  /* 0x0000000000240947 */ /* 0x000fec0003800000 */
[----:B------:R-:W-:Y:S01]  /*0f50*/  USHF.R.U32.HI UR4, URZ, 0x1, UR40 ;  /* 0x000000013f047899 */ /* 0x000fe20008011628 */
[----:B------:R-:W-:Y:S01]  /*0f60*/  IADD3 R18, P0, R18, R12, RZ ;  /* 0x0000000c12127210 */ /* 0x000fe20007f1e0ff */
[----:B------:R-:W-:Y:S02]  /*0f70*/  UISETP.GE.U32.AND UP0, UPT, UR40, 0xe, UPT ;  /* 0x0000000e2800788c */ /* 0x000fe4000bf06070 */
[----:B------:R-:W-:Y:S02]  /*0f80*/  UIMAD.WIDE.U32 UR4, UR4, -0x6db6db6d, URZ ;  /* 0x92492493040478a5 */ /* 0x000fe4000f8e003f */
[----:B------:R-:W-:Y:S01]  /*0f90*/  IMAD.X R17, R23, 0x1, R17, P0 ;  /* 0x0000000117117824 */ /* 0x000fe200000e0611 */
[----:B------:R-:W-:Y:S01]  /*0fa0*/  UMOV UR39, URZ ;  /* 0x0000003f00277c82 */ /* 0x000fe20008000000 */
[----:B------:R-:W-:-:S04]  /*0fb0*/  USHF.R.U32.HI UR4, URZ, 0x2, UR5 ;  /* 0x000000023f047899 */ /* 0x000fc80008011605 */
[----:B------:R-:W-:Y:S02]  /*0fc0*/  UIMAD UR38, UR4, -0xe, UR40 ;  /* 0xfffffff2042678a4 */ /* 0x000fe4000f8e0228 */
[----:B------:R-:W-:-:S12]  /*0fd0*/  @UP0 ULOP3.LUT UR39, UR4, 0x1, URZ, 0xc0, !UPT ;  /* 0x0000000104270892 */ /* 0x000fd8000f8ec03f */
.L_x_12:
[----:B------:R-:W-:Y:S01]  /*0fe0*/  ISETP.GE.U32.AND P0, PT, R18, UR8, PT ;  /* 0x0000000812007c0c */ /* 0x000fe2000bf06070 */
[----:B------:R-:W-:Y:S01]  /*0ff0*/  IMAD.MOV.U32 R19, RZ, RZ, -0x1 ;  /* 0xffffffffff137424 */ /* 0x000fe200078e00ff */
[----:B------:R-:W-:Y:S01]  /*1000*/  PRMT R8, RZ, 0x7610, R8 ;  /* 0x00007610ff087816 */ /* 0x000fe20000000008 */
[----:B------:R-:W-:Y:S01]  /*1010*/  IMAD.MOV.U32 R22, RZ, RZ, -0x1 ;  /* 0xffffffffff167424 */ /* 0x000fe200078e00ff */
[----:B------:R-:W-:Y:S01]  /*1020*/  ISETP.GE.U32.AND.EX P0, PT, R17, UR9, PT, P0 ;  /* 0x0000000911007c0c */ /* 0x000fe2000bf06100 */
[----:B------:R-:W-:-:S12]  /*1030*/  IMAD.MOV.U32 R2, RZ, RZ, -0x1 ;  /* 0xffffffffff027424 */ /* 0x000fd800078e00ff */
[----:B------:R-:W-:Y:S05]  /*1040*/  @P0 BRA `(.L_x_13) ;  /* 0x00000004002c0947 */ /* 0x000fea0003800000 */
[----:B------:R-:W1:Y:S01]  /*1050*/  LDC.64 R26, c[0x0][0x628] ;  /* 0x00018a00ff1a7b82 */ /* 0x000e620000000a00 */
[----:B------:R-:W-:Y:S02]  /*1060*/  IMAD.MOV.U32 R8, RZ, RZ, R18 ;  /* 0x000000ffff087224 */ /* 0x000fe400078e0012 */
[----:B------:R-:W-:-:S05]  /*1070*/  IMAD.MOV.U32 R9, RZ, RZ, R17 ;  /* 0x000000ffff097224 */ /* 0x000fca00078e0011 */
[----:B------:R-:W2:Y:S08]  /*1080*/  LDC R2, c[0x0][0x630] ;  /* 0x00018c00ff027b82 */ /* 0x000eb00000000800 */
[----:B------:R-:W3:Y:S01]  /*1090*/  LDC.64 R28, c[0x0][0x620] ;  /* 0x00018800ff1c7b82 */ /* 0x000ee20000000a00 */
[----:B-1----:R-:W-:-:S04]  /*10a0*/  ISETP.NE.U32.AND P0, PT, R26, RZ, PT ;  /* 0x000000ff1a00720c */ /* 0x002fc80003f05070 */
[----:B------:R-:W-:-:S13]  /*10b0*/  ISETP.NE.AND.EX P0, PT, R27, RZ, PT, P0 ;  /* 0x000000ff1b00720c */ /* 0x000fda0003f05300 */
[----:B--23--:R-:W-:Y:S05]  /*10c0*/  @!P0 BRA `(.L_x_14) ;  /* 0x0000000000288947 */ /* 0x00cfea0003800000 */
[----:B0-----:R-:W0:Y:S02]  /*10d0*/  LDC R13, c[0x0][0x634] ;  /* 0x00018d00ff0d7b82 */ /* 0x001e240000000800 */
[----:B0-----:R-:W-:-:S05]  /*10e0*/  IADD3 R13, P0, R18, R13, RZ ;  /* 0x0000000d120d7210 */ /* 0x001fca0007f1e0ff */
[----:B------:R-:W-:-:S04]  /*10f0*/  IMAD.X R15, RZ, RZ, R17, P0 ;  /* 0x000000ffff0f7224 */ /* 0x000fc800000e0611 */
[----:B------:R-:W-:-:S04]  /*1100*/  IMAD.WIDE.U32 R8, R15, R26, RZ ;  /* 0x0000001a0f087225 */ /* 0x000fc800078e00ff */
[----:B------:R-:W-:-:S04]  /*1110*/  IMAD.WIDE.U32 R10, P0, R13, R27, R8 ;  /* 0x0000001b0d0a7225 */ /* 0x000fc80007800008 */
[----:B------:R-:W-:-:S04]  /*1120*/  IMAD.WIDE.U32 R8, R13, R26, RZ ;  /* 0x0000001a0d087225 */ /* 0x000fc800078e00ff */
[----:B------:R-:W-:Y:S01]  /*1130*/  IMAD.X R13, RZ, RZ, RZ, P0 ;  /* 0x000000ffff0d7224 */ /* 0x000fe200000e06ff */
[----:B------:R-:W-:Y:S01]  /*1140*/  IADD3 RZ, P0, R9, R10, RZ ;  /* 0x0000000a09ff7210 */ /* 0x000fe20007f1e0ff */
[----:B------:R-:W-:-:S04]  /*1150*/  IMAD.MOV.U32 R12, RZ, RZ, R11 ;  /* 0x000000ffff0c7224 */ /* 0x000fc800078e000b */
[----:B------:R-:W-:-:S08]  /*1160*/  IMAD.WIDE.U32.X R8, R15, R27, R12, P0 ;  /* 0x0000001b0f087225 */ /* 0x000fd000000e040c */
.L_x_14:
[----:B------:R-:W1:Y:S01]  /*1170*/  LDC.64 R32, c[0x0][0x640] ;  /* 0x00019000ff207b82 */ /* 0x000e620000000a00 */
[-C--:B------:R-:W-:Y:S01]  /*1180*/  SHF.R.U64 R30, R8, R2.reuse, R9 ;  /* 0x00000002081e7219 */ /* 0x080fe20000001209 */
[----:B------:R-:W-:Y:S01]  /*1190*/  IMAD.MOV.U32 R19, RZ, RZ, R17 ;  /* 0x000000ffff137224 */ /* 0x000fe200078e0011 */
[----:B------:R-:W-:Y:S01]  /*11a0*/  SHF.R.U32.HI R2, RZ, R2, R9 ;  /* 0x00000002ff027219 */ /* 0x000fe20000011609 */
[----:B------:R-:W-:Y:S01]  /*11b0*/  IMAD.MOV.U32 R26, RZ, RZ, 0x1 ;  /* 0x00000001ff1a7424 */ /* 0x000fe200078e00ff */
[----:B------:R-:W-:-:S03]  /*11c0*/  IADD3 R11, P0, RZ, -R30, RZ ;  /* 0x8000001eff0b7210 */ /* 0x000fc60007f1e0ff */
[----:B------:R-:W2:Y:S02]  /*11d0*/  LDC R10, c[0x0][0x618] ;  /* 0x00018600ff0a7b82 */ /* 0x000ea40000000800 */
[----:B------:R-:W-:-:S04]  /*11e0*/  IMAD.X R9, RZ, RZ, ~R2, P0 ;  /* 0x000000ffff097224 */ /* 0x000fc800000e0e02 */
[-C--:B------:R-:W-:Y:S02]  /*11f0*/  IMAD R2, R9, R28.reuse, RZ ;  /* 0x0000001c09027224 */ /* 0x080fe400078e02ff */
[----:B0-----:R-:W0:Y:S01]  /*1200*/  LDC R13, c[0x0][0x608] ;  /* 0x00018200ff0d7b82 */ /* 0x001e220000000800 */
[----:B------:R-:W-:-:S04]  /*1210*/  IMAD.WIDE.U32 R8, R11, R28, R18 ;  /* 0x0000001c0b087225 */ /* 0x000fc800078e0012 */
[----:B------:R-:W-:Y:S02]  /*1220*/  IMAD R11, R11, R29, R2 ;  /* 0x0000001d0b0b7224 */ /* 0x000fe400078e0202 */
[----:B------:R-:W-:Y:S01]  /*1230*/  IMAD.MOV.U32 R2, RZ, RZ, -0x1 ;  /* 0xffffffffff027424 */ /* 0x000fe200078e00ff */
[----:B------:R-:W3:Y:S01]  /*1240*/  LDC R31, c[0x0][0x658] ;  /* 0x00019600ff1f7b82 */ /* 0x000ee20000000800 */
[----:B------:R-:W-:Y:S01]  /*1250*/  IMAD.IADD R9, R9, 0x1, R11 ;  /* 0x0000000109097824 */ /* 0x000fe200078e020b */
[----:B-1----:R-:W-:-:S04]  /*1260*/  ISETP.NE.U32.AND P0, PT, R32, RZ, PT ;  /* 0x000000ff2000720c */ /* 0x002fc80003f05070 */
[----:B------:R-:W-:Y:S02]  /*1270*/  ISETP.NE.AND.EX P0, PT, R33, RZ, PT, P0 ;  /* 0x000000ff2100720c */ /* 0x000fe40003f05300 */
[----:B------:R-:W1:Y:S01]  /*1280*/  LDC R29, c[0x0][0x600] ;  /* 0x00018000ff1d7b82 */ /* 0x000e620000000800 */
[-CC-:B--2---:R-:W-:Y:S02]  /*1290*/  SHF.R.U64 R27, R8, R10.reuse, R9.reuse ;  /* 0x0000000a081b7219 */ /* 0x184fe40000001209 */
[----:B------:R-:W-:-:S05]  /*12a0*/  SHF.R.U32.HI R8, RZ, R10, R9 ;  /* 0x0000000aff087219 */ /* 0x000fca0000011609 */
[----:B------:R-:W2:Y:S01]  /*12b0*/  LDC R22, c[0x0][0x648] ;  /* 0x00019200ff167b82 */ /* 0x000ea20000000800 */
[-CC-:B0-----:R-:W-:Y:S02]  /*12c0*/  SHF.R.U64 R34, R27, R13.reuse, R8.reuse ;  /* 0x0000000d1b227219 */ /* 0x181fe40000001208 */
[----:B------:R-:W-:-:S05]  /*12d0*/  SHF.R.U32.HI R8, RZ, R13, R8 ;  /* 0x0000000dff087219 */ /* 0x000fca0000011608 */
[----:B------:R-:W0:Y:S01]  /*12e0*/  LDC R24, c[0x0][0x638] ;  /* 0x00018e00ff187b82 */ /* 0x000e220000000800 */
[-CC-:B---3--:R-:W-:Y:S02]  /*12f0*/  SHF.R.U64 R36, R34, R31.reuse, R8.reuse ;  /* 0x0000001f22247219 */ /* 0x188fe40000001208 */
[-C--:B------:R-:W-:Y:S02]  /*1300*/  SHF.L.U32 R2, R2, R31.reuse, RZ ;  /* 0x0000001f02027219 */ /* 0x080fe400000006ff */
[----:B------:R-:W-:Y:S01]  /*1310*/  SHF.R.U32.HI R9, RZ, R31, R8 ;  /* 0x0000001fff097219 */ /* 0x000fe20000011608 */
[----:B------:R-:W-:Y:S01]  /*1320*/  IMAD.MOV.U32 R8, RZ, RZ, R36 ;  /* 0x000000ffff087224 */ /* 0x000fe200078e0024 */
[----:B------:R-:W-:Y:S01]  /*1330*/  LOP3.LUT R15, RZ, R2, RZ, 0x33, !PT ;  /* 0x00000002ff0f7212 */ /* 0x000fe200078e33ff */
[----:B------:R-:W3:Y:S01]  /*1340*/  LDC R28, c[0x0][0x610] ;  /* 0x00018400ff1c7b82 */ /* 0x000ee20000000800 */
[----:B------:R-:W-:Y:S05]  /*1350*/  @!P0 BRA `(.L_x_15) ;  /* 0x0000000000288947 */ /* 0x000fea0003800000 */
[----:B------:R-:W4:Y:S02]  /*1360*/  LDC R13, c[0x0][0x64c] ;  /* 0x00019300ff0d7b82 */ /* 0x000f240000000800 */
[----:B----4-:R-:W-:-:S05]  /*1370*/  IADD3 R13, P0, R36, R13, RZ ;  /* 0x0000000d240d7210 */ /* 0x010fca0007f1e0ff */
        /* <DEDUP_REMOVED lines=8> */
.L_x_15:
[----:B--2---:R-:W-:Y:S01]  /*1400*/  SHF.R.U64 R7, R8, R22, R9 ;  /* 0x0000001608077219 */ /* 0x004fe20000001209 */
[----:B-1----:R-:W-:Y:S01]  /*1410*/  VIADD R8, R29, 0xffffffff ;  /* 0xffffffff1d087836 */ /* 0x002fe20000000000 */
[----:B------:R-:W-:Y:S01]  /*1420*/  SHF.L.U32 R2, R26, R31, RZ ;  /* 0x0000001f1a027219 */ /* 0x000fe200000006ff */
[----:B------:R-:W-:Y:S01]  /*1430*/  @P1 IMAD R21, R25, R20, R6 ;  /* 0x0000001419151224 */ /* 0x000fe200078e0206 */
[----:B------:R-:W-:Y:S01]  /*1440*/  LOP3.LUT R15, R34, R15, RZ, 0xc0, !PT ;  /* 0x0000000f220f7212 */ /* 0x000fe200078ec0ff */
[----:B------:R-:W-:Y:S01]  /*1450*/  IMAD.MOV R9, RZ, RZ, -R7 ;  /* 0x000000ffff097224 */ /* 0x000fe200078e0a07 */
[----:B------:R-:W-:-:S03]  /*1460*/  LOP3.LUT R8, R27, R8, RZ, 0xc0, !PT ;  /* 0x000000081b087212 */ /* 0x000fc600078ec0ff */
[----:B------:R-:W-:Y:S02]  /*1470*/  IMAD R6, R2, R7, R15 ;  /* 0x0000000702067224 */ /* 0x000fe400078e020f */
[----:B0-----:R-:W-:Y:S02]  /*1480*/  IMAD R2, R9, R24, R36 ;  /* 0x0000001809027224 */ /* 0x001fe400078e0224 */
[----:B---3--:R-:W-:Y:S02]  /*1490*/  IMAD R19, R6, R28, R21 ;  /* 0x0000001c06137224 */ /* 0x008fe400078e0215 */
[----:B------:R-:W-:Y:S02]  /*14a0*/  IMAD R2, R2, R29, R8 ;  /* 0x0000001d02027224 */ /* 0x000fe400078e0208 */
[----:B------:R-:W-:-:S03]  /*14b0*/  IMAD.MOV.U32 R6, RZ, RZ, 0x1 ;  /* 0x00000001ff067424 */ /* 0x000fc600078e00ff */
[----:B------:R-:W-:Y:S02]  /*14c0*/  SEL R22, R2, R19, !P1 ;  /* 0x0000001302167207 */ /* 0x000fe40004800000 */
[----:B------:R-:W-:Y:S01]  /*14d0*/  SEL R19, R19, R2, !P1 ;  /* 0x0000000213137207 */ /* 0x000fe20004800000 */
[----:B------:R-:W-:Y:S01]  /*14e0*/  IMAD.MOV.U32 R2, RZ, RZ, R30 ;  /* 0x000000ffff027224 */ /* 0x000fe200078e001e */
[----:B------:R-:W-:-:S07]  /*14f0*/  PRMT R8, R6, 0x7610, R8 ;  /* 0x0000761006087816 */ /* 0x000fce0000000008 */
.L_x_13:
[----:B------:R-:W-:Y:S05]  /*1500*/  @!P2 BRA `(.L_x_16) ;  /* 0x00000000000ca947 */ /* 0x000fea0003800000 */
[----:B------:R-:W-:Y:S01]  /*1510*/  UCGABAR_WAIT ;  /* 0x0000000000007dc7 */ /* 0x000fe20008000000 */
[----:B------:R-:W-:Y:S01]  /*1520*/  CCTL.IVALL ;  /* 0x00000000ff00798f */ /* 0x000fe20002000000 */
[----:B------:R-:W-:Y:S05]  /*1530*/  BRA `(.L_x_17) ;  /* 0x0000000000047947 */ /* 0x000fea0003800000 */
.L_x_16:
[----:B------:R-:W-:Y:S06]  /*1540*/  BAR.SYNC.DEFER_BLOCKING 0x0 ;  /* 0x0000000000007b1d */ /* 0x000fec0000010000 */
.L_x_17:
[----:B------:R-:W-:Y:S05]  /*1550*/  @!P4 BRA `(.L_x_18) ;  /* 0x00000038002cc947 */ /* 0x000fea0003800000 */
[----:B------:R-:W-:-:S13]  /*1560*/  ISETP.GT.U32.AND P0, PT, R35, 0x1, PT ;  /* 0x000000012300780c */ /* 0x000fda0003f04070 */
[----:B------:R-:W-:Y:S05]  /*1570*/  @P0 EXIT ;  /* 0x000000000000094d */ /* 0x000fea0003800000 */
.L_x_19:
[----:B------:R-:W-:-:S08]  /*1580*/  NOP ;  /* 0x0000000000007918 */ /* 0x000fd00000000000 */
[----:B------:R-:W1:Y:S02]  /*1590*/  USETMAXREG.TRY_ALLOC.CTAPOOL UP0, 0xe8 ;  /* 0x000000e8000079c8 */ /* 0x000e640008000600 */
[----:B-1----:R-:W-:-:S13]  /*15a0*/  PLOP3.LUT P0, PT, PT, PT, UP0, 0x80, 0x0 ;  /* 0x000000000000781c */ /* 0x002fda0003f0f008 */
[----:B------:R-:W-:Y:S05]  /*15b0*/  @!P0 BRA `(.L_x_19) ;  /* 0xfffffffc00f08947 */ /* 0x000fea000383ffff */
[----:B------:R-:W-:-:S13]  /*15c0*/  LOP3.LUT P0, RZ, R8, 0xff, RZ, 0xc0, !PT ;  /* 0x000000ff08ff7812 */ /* 0x000fda000780c0ff */
[----:B------:R-:W-:Y:S05]  /*15d0*/  @!P0 EXIT ;  /* 0x000000000000894d */ /* 0x000fea0003800000 */
[----:B------:R-:W1:Y:S01]  /*15e0*/  S2UR UR4, SR_CgaCtaId ;  /* 0x00000000000479c3 */ /* 0x000e620000008800 */
[----:B------:R-:W-:Y:S01]  /*15f0*/  VIADD R14, R14, 0xffffffff ;  /* 0xffffffff0e0e7836 */ /* 0x000fe20000000000 */
[CC--:B------:R-:W-:Y:S01]  /*1600*/  LEA.HI R4, R0.reuse, R3.reuse, RZ, 0x2 ;  /* 0x0000000300047211 */ /* 0x0c0fe200078f10ff */
[----:B------:R-:W-:Y:S01]  /*1610*/  UMOV UR41, 0x400 ;  /* 0x0000040000297882 */ /* 0x000fe20000000000 */
[----:B------:R-:W-:Y:S01]  /*1620*/  LEA.HI R0, R0, R3, RZ, 0x5 ;  /* 0x0000000300007211 */ /* 0x000fe200078f28ff */
[----:B------:R-:W-:Y:S01]  /*1630*/  UISETP.LT.AND UP0, UPT, UR40, 0x1, UPT ;  /* 0x000000012800788c */ /* 0x000fe2000bf01270 */
[----:B------:R-:W-:Y:S01]  /*1640*/  R2UR UR42, R14 ;  /* 0x000000000e2a72ca */ /* 0x000fe200000e0000 */
[----:B------:R-:W-:Y:S01]  /*1650*/  ULDC UR6, c[0x0][0x284] ;  /* 0x0000a10000067ab9 */ /* 0x000fe20000000800 */
[--C-:B------:R-:W-:Y:S01]  /*1660*/  SHF.R.S32.HI R60, RZ, 0x2, R4.reuse ;  /* 0x00000002ff3c7819 */ /* 0x100fe20000011404 */
[----:B------:R-:W-:Y:S01]  /*1670*/  USEL UR43, UR40, 0x1, UP0 ;  /* 0x00000001282b7887 */ /* 0x000fe20008000000 */
[----:B------:R-:W-:Y:S01]  /*1680*/  SHF.R.S32.HI R5, RZ, 0x1f, R4 ;  /* 0x0000001fff057819 */ /* 0x000fe20000011404 */
[----:B------:R-:W-:Y:S01]  /*1690*/  USHF.L.U32 UR46, UR40, 0x1, URZ ;  /* 0x00000001282e7899 */ /* 0x000fe2000800063f */
[----:B------:R-:W-:Y:S01]  /*16a0*/  LOP3.LUT R62, R4, 0xfffffffc, RZ, 0xc0, !PT ;  /* 0xfffffffc043e7812 */ /* 0x000fe200078ec0ff */
[----:B------:R-:W-:Y:S01]  /*16b0*/  UIADD3 UR43, -UR43, UR40, URZ ;  /* 0x000000282b2b7290 */ /* 0x000fe2000fffe13f */
[----:B------:R-:W-:-:S02]  /*16c0*/  LEA.HI R5, R5, R60, RZ, 0x3 ;  /* 0x0000003c05057211 */ /* 0x000fc400078f18ff */
[----:B------:R-:W-:Y:S01]  /*16d0*/  ISETP.NE.AND P0, PT, R14, RZ, PT ;  /* 0x000000ff0e00720c */ /* 0x000fe20003f05270 */
[----:B------:R-:W-:Y:S01]  /*16e0*/  IMAD.IADD R62, R3, 0x1, -R62 ;  /* 0x00000001033e7824 */ /* 0x000fe200078e0a3e */
[----:B------:R-:W-:Y:S01]  /*16f0*/  LOP3.LUT R5, R5, 0xfffffff8, RZ, 0xc0, !PT ;  /* 0xfffffff805057812 */ /* 0x000fe200078ec0ff */
[----:B------:R-:W-:Y:S01]  /*1700*/  USHF.L.U32 UR42, UR42, 0x3, URZ ;  /* 0x000000032a2a7899 */ /* 0x000fe2000800063f */
[----:B------:R-:W-:Y:S02]  /*1710*/  LOP3.LUT R72, R16, 0x1, RZ, 0xfc, !PT ;  /* 0x0000000110487812 */ /* 0x000fe400078efcff */
[----:B------:R-:W-:Y:S01]  /*1720*/  SEL R73, RZ, 0x1, P0 ;  /* 0x00000001ff497807 */ /* 0x000fe20000000000 */
[----:B------:R-:W-:Y:S01]  /*1730*/  IMAD.IADD R60, R60, 0x1, -R5 ;  /* 0x000000013c3c7824 */ /* 0x000fe200078e0a05 */
[----:B-1----:R-:W-:Y:S01]  /*1740*/  ULEA UR41, UR4, UR41, 0x18 ;  /* 0x0000002904297291 */ /* 0x002fe2000f8ec03f */
[----:B------:R-:W-:Y:S01]  /*1750*/  SHF.R.S32.HI R5, RZ, 0x5, R0 ;  /* 0x00000005ff057819 */ /* 0x000fe20000011400 */
[----:B------:R-:W-:-:S02]  /*1760*/  IMAD.U32 R64, RZ, RZ, UR42 ;  /* 0x0000002aff407e24 */ /* 0x000fc4000f8e00ff */
[----:B------:R-:W-:Y:S01]  /*1770*/  UIADD3 UR47, UR41, 0xf0, URZ ;  /* 0x000000f0292f7890 */ /* 0x000fe2000fffe03f */
[--C-:B------:R-:W-:Y:S01]  /*1780*/  SHF.R.S32.HI R61, RZ, 0x1f, R60.reuse ;  /* 0x0000001fff3d7819 */ /* 0x100fe2000001143c */
[----:B------:R-:W-:Y:S01]  /*1790*/  UIADD3 UR4, UR41, 0x200, URZ ;  /* 0x0000020029047890 */ /* 0x000fe2000fffe03f */
[C-C-:B------:R-:W-:Y:S01]  /*17a0*/  IMAD R67, R5.reuse, -0x10, -R60.reuse ;  /* 0xfffffff005437824 */ /* 0x140fe200078e0a3c */
[----:B------:R-:W-:Y:S01]  /*17b0*/  UIADD3 UR5, UR41, 0x1c200, URZ ;  /* 0x0001c20029057890 */ /* 0x000fe2000fffe03f */
[C---:B------:R-:W-:Y:S01]  /*17c0*/  LOP3.LUT R66, R64.reuse, 0x8, RZ, 0xc0, !PT ;  /* 0x0000000840427812 */ /* 0x040fe200078ec0ff */
[----:B------:R-:W-:Y:S01]  /*17d0*/  USHF.R.U32.HI UR4, URZ, 0x4, UR4 ;  /* 0x000000043f047899 */ /* 0x000fe20008011604 */
[----:B------:R-:W-:Y:S01]  /*17e0*/  IMAD.U32 R63, RZ, RZ, UR47 ;  /* 0x0000002fff3f7e24 */ /* 0x000fe2000f8e00ff */
[----:B------:R-:W-:Y:S01]  /*17f0*/  USHF.R.U32.HI UR5, URZ, 0x4, UR5 ;  /* 0x000000043f057899 */ /* 0x000fe20008011605 */
[----:B------:R-:W-:Y:S01]  /*1800*/  IMAD.WIDE R60, R5, 0x10, R60 ;  /* 0x00000010053c7825 */ /* 0x000fe200078e023c */
[----:B------:R-:W-:Y:S01]  /*1810*/  ULOP3.LUT UR4, UR4, 0x3fff, URZ, 0xc0, !UPT ;  /* 0x00003fff04047892 */ /* 0x000fe2000f8ec03f */
[----:B------:R-:W-:Y:S01]  /*1820*/  LOP3.LUT R64, R64, 0x8, RZ, 0xc, !PT ;  /* 0x0000000840407812 */ /* 0x000fe200078e0cff */
[----:B------:R-:W-:Y:S01]  /*1830*/  ULOP3.LUT UR5, UR5, 0x3fff, URZ, 0xc0, !UPT ;  /* 0x00003fff05057892 */ /* 0x000fe2000f8ec03f */
[----:B------:R-:W-:Y:S01]  /*1840*/  VIADD R65, R63, UR42 ;  /* 0x0000002a3f417c36 */ /* 0x000fe20008000000 */
[----:B------:R-:W-:Y:S01]  /*1850*/  LOP3.LUT R66, R66, 0x18, RZ, 0x3c, !PT ;  /* 0x0000001842427812 */ /* 0x000fe200078e3cff */
[----:B------:R-:W-:Y:S01]  /*1860*/  VIADD R67, R67, UR6 ;  /* 0x0000000643437c36 */ /* 0x000fe20008000000 */
[----:B------:R-:W-:-:S02]  /*1870*/  ULOP3.LUT UR44, UR4, 0x10000, URZ, 0xfc, !UPT ;  /* 0x00010000042c7892 */ /* 0x000fc4000f8efc3f */
[----:B------:R-:W-:-:S12]  /*1880*/  ULOP3.LUT UR45, UR5, 0x10000, URZ, 0xfc, !UPT ;  /* 0x00010000052d7892 */ /* 0x000fd8000f8efc3f */
.L_x_105:
[----:B------:R-:W-:Y:S01]  /*1890*/  SHF.L.U32 R0, R73, 0x1f, RZ ;  /* 0x0000001f49007819 */ /* 0x000fe200000006ff */
[----:B------:R-:W-:Y:S02]  /*18a0*/  ULDC UR4, c[0x0][0x28c] ;  /* 0x0000a30000047ab9 */ /* 0x000fe40000000800 */
[----:B------:R-:W-:Y:S01]  /*18b0*/  ISETP.LT.AND P1, PT, RZ, UR4, PT ;  /* 0x00000004ff007c0c */ /* 0x000fe2000bf21270 */
[----:B-1----:R-:W1:Y:S02]  /*18c0*/  SYNCS.PHASECHK.TRANS64.TRYWAIT P0, [R63+UR42], R0 ;  /* 0x000000003f0075a7 */ /* 0x002e64000800016a */
[----:B-1-34-:R-:W-:Y:S10]  /*18d0*/  @!P0 BRA `(.L_x_20) ;  /* 0x0000004800d08947 */ /* 0x01aff40003800000 */
.L_x_137:
[----:B------:R-:W-:Y:S05]  /*18e0*/  @P1 BRA `(.L_x_21) ;  /* 0x0000000000401947 */ /* 0x000fea0003800000 */
[----:B-1----:R-:W-:Y:S01]  /*18f0*/  MOV R0, 0x0 ;  /* 0x0000000000007802 */ /* 0x002fe20000000f00 */
[----:B------:R-:W-:Y:S01]  /*1900*/  ULDC.64 UR4, c[0x4][0x68] ;  /* 0x01001a0000047ab9 */ /* 0x000fe20000000a00 */
[----:B------:R-:W-:Y:S01]  /*1910*/  ULDC.64 UR6, c[0x4][0x8] ;  /* 0x0100020000067ab9 */ /* 0x000fe20000000a00 */
[----:B------:R-:W-:Y:S01]  /*1920*/  IMAD.U32 R4, RZ, RZ, UR4 ;  /* 0x00000004ff047e24 */ /* 0x000fe2000f8e00ff */
[----:B------:R1:W2:Y:S01]  /*1930*/  LDC.64 R14, c[0x4][R0] ;  /* 0x01000000000e7b82 */ /* 0x0002a20000000a00 */
[----:B------:R-:W-:Y:S01]  /*1940*/  IMAD.U32 R5, RZ, RZ, UR5 ;  /* 0x00000005ff057e24 */ /* 0x000fe2000f8e00ff */
[----:B------:R-:W-:Y:S01]  /*1950*/  ULDC.64 UR4, c[0x4][0x70] ;  /* 0x01001c0000047ab9 */ /* 0x000fe20000000a00 */
[----:B------:R-:W-:Y:S02]  /*1960*/  IMAD.U32 R10, RZ, RZ, UR6 ;  /* 0x00000006ff0a7e24 */ /* 0x000fe4000f8e00ff */
[----:B------:R-:W-:Y:S02]  /*1970*/  IMAD.U32 R6, RZ, RZ, UR4 ;  /* 0x00000004ff067e24 */ /* 0x000fe4000f8e00ff */
[----:B------:R-:W-:-:S02]  /*1980*/  IMAD.U32 R7, RZ, RZ, UR5 ;  /* 0x00000005ff077e24 */ /* 0x000fc4000f8e00ff */
[----:B------:R-:W-:Y:S02]  /*1990*/  IMAD.U32 R11, RZ, RZ, UR7 ;  /* 0x00000007ff0b7e24 */ /* 0x000fe4000f8e00ff */
[----:B------:R-:W-:Y:S02]  /*19a0*/  IMAD.MOV.U32 R8, RZ, RZ, 0x1e1 ;  /* 0x000001e1ff087424 */ /* 0x000fe400078e00ff */
[----:B0-----:R-:W-:Y:S02]  /*19b0*/  IMAD.MOV.U32 R12, RZ, RZ, 0x1 ;  /* 0x00000001ff0c7424 */ /* 0x001fe400078e00ff */
[----:B-1----:R-:W-:-:S07]  /*19c0*/  IMAD.MOV.U32 R13, RZ, RZ, RZ ;  /* 0x000000ffff0d7224 */ /* 0x002fce00078e00ff */
[----:B------:R-:W-:-:S07]  /*19d0*/  LEPC R20, `(.L_x_21) ;  /* 0x000000001014794e */ /* 0x000fce0000000000 */
[----:B--2--5:R-:W-:Y:S05]  /*19e0*/  CALL.ABS.NOINC R14 ;  /* 0x000000000e007343 */ /* 0x024fea0003c00000 */
.L_x_21:
[----:B------:R-:W-:-:S13]  /*19f0*/  ISETP.NE.AND P0, PT, R72, 0x3, PT ;  /* 0x000000034800780c */ /* 0x000fda0003f05270 */
[----:B------:R-:W-:Y:S05]  /*1a00*/  @!P0 BRA `(.L_x_22) ;  /* 0x0000000000048947 */ /* 0x000fea0003800000 */
[----:B------:R-:W-:Y:S01]  /*1a10*/  BPT.TRAP 0x1 ;  /* 0x000000040000795c */ /* 0x000fe20000300000 */
.L_x_22:
[----:B------:R-:W-:Y:S02]  /*1a20*/  IMAD.U32 R3, RZ, RZ, UR38 ;  /* 0x00000026ff037e24 */ /* 0x000fe4000f8e00ff */
[----:B-1----:R-:W-:-:S03]  /*1a30*/  IMAD.U32 R0, RZ, RZ, UR39 ;  /* 0x00000027ff007e24 */ /* 0x002fc6000f8e00ff */
[----:B------:R-:W-:Y:S02]  /*1a40*/  LEA R3, R3, UR41, 0x3 ;  /* 0x0000002903037c11 */ /* 0x000fe4000f8e18ff */
[----:B------:R-:W-:-:S04]  /*1a50*/  SHF.L.U32 R0, R0, 0x1f, RZ ;  /* 0x0000001f00007819 */ /* 0x000fc800000006ff */
[----:B------:R1:W2:Y:S01]  /*1a60*/  SYNCS.PHASECHK.TRANS64.TRYWAIT P1, [R3+URZ], R0 ;  /* 0x00000000030075a7 */ /* 0x0002a2000802017f */
[----:B------:R-:W-:Y:S05]  /*1a70*/  @!P0 BRA `(.L_x_23) ;  /* 0x0000000000048947 */ /* 0x000fea0003800000 */
[----:B------:R-:W-:Y:S01]  /*1a80*/  BPT.TRAP 0x1 ;  /* 0x000000040000795c */ /* 0x000fe20000300000 */
.L_x_23:
[----:B--2---:R-:W-:Y:S05]  /*1a90*/  @P1 BRA `(.L_x_24) ;  /* 0x0000000000081947 */ /* 0x004fea0003800000 */
[----:B------:R-:W2:Y:S02]  /*1aa0*/  SYNCS.PHASECHK.TRANS64.TRYWAIT P1, [R3+URZ], R0 ;  /* 0x00000000030075a7 */ /* 0x000ea4000802017f */
[----:B--2---:R-:W-:Y:S05]  /*1ab0*/  @!P1 BRA `(.L_x_25) ;  /* 0x00000048006c9947 */ /* 0x004fea0003800000 */
.L_x_24:
[----:B------:R-:W-:Y:S05]  /*1ac0*/  WARPSYNC.ALL ;  /* 0x0000000000007948 */ /* 0x000fea0003800000 */
[----:B------:R-:W-:Y:S01]  /*1ad0*/  ULEA UR8, UR38, UR44, 0x9 ;  /* 0x0000002c26087291 */ /* 0x000fe2000f8e483f */
[----:B------:R-:W-:Y:S01]  /*1ae0*/  WARPGROUP.ARRIVE ;  /* 0x00000000000079c5 */ /* 0x000fe20000000000 */
[----:B------:R-:W-:Y:S01]  /*1af0*/  ULEA UR9, UR38, UR45, 0x9 ;  /* 0x0000002d26097291 */ /* 0x000fe2000f8e483f */
[----:B-12---:R-:W-:Y:S01]  /*1b00*/  IMAD.U32 R0, RZ, RZ, UR43 ;  /* 0x0000002bff007e24 */ /* 0x006fe2000f8e00ff */
[----:B------:R-:W-:Y:S01]  /*1b10*/  UMOV UR5, 0x40000040 ;  /* 0x4000004000057882 */ /* 0x000fe20000000000 */
[----:B------:R-:W-:-:S02]  /*1b20*/  UMOV UR7, 0x40000040 ;  /* 0x4000004000077882 */ /* 0x000fc40000000000 */
[----:B------:R-:W-:Y:S01]  /*1b30*/  UMOV UR4, UR8 ;  /* 0x0000000800047c82 */ /* 0x000fe20008000000 */
[----:B------:R-:W-:Y:S01]  /*1b40*/  ISETP.GE.AND P1, PT, R0, 0x1, PT ;  /* 0x000000010000780c */ /* 0x000fe20003f26270 */
[----:B------:R-:W-:Y:S02]  /*1b50*/  UMOV UR6, UR9 ;  /* 0x0000000900067c82 */ /* 0x000fe40008000000 */
[----:B------:R-:W-:Y:S01]  /*1b60*/  HGMMA.64x64x16.F32 R24, gdesc[UR4], RZ, !UPT, gsb0 ;  /* 0x00e00000041879f0 */ /* 0x000fe2000c0008ff */
[----:B------:R-:W-:Y:S02]  /*1b70*/  UIADD3 UR4, UR8, 0x2, URZ ;  /* 0x0000000208047890 */ /* 0x000fe4000fffe03f */
[----:B------:R-:W-:Y:S01]  /*1b80*/  UIADD3 UR6, UR9, 0x2, URZ ;  /* 0x0000000209067890 */ /* 0x000fe2000fffe03f */
[----:B------:R-:W-:Y:S01]  /*1b90*/  UMOV UR5, 0x40000040 ;  /* 0x4000004000057882 */ /* 0x000fe20000000000 */
[----:B------:R-:W-:Y:S01]  /*1ba0*/  UMOV UR7, 0x40000040 ;  /* 0x4000004000077882 */ /* 0x000fe20000000000 */
[----:B------:R-:W-:-:S02]  /*1bb0*/  WARPGROUP.DEPBAR.LE gsb0, 0x0 ;  /* 0x00008000000079c5 */ /* 0x000fc40000010000 */
[----:B------:R-:W-:-:S06]  /*1bc0*/  WARPGROUP.ARRIVE ;  /* 0x00000000000079c5 */ /* 0x000fcc0000000000 */
[----:B------:R-:W-:Y:S01]  /*1bd0*/  HGMMA.64x64x16.F32 R24, gdesc[UR4], R24, gsb0 ;  /* 0x00e00000041879f0 */ /* 0x000fe20008000818 */
[----:B------:R-:W-:Y:S02]  /*1be0*/  UIADD3 UR4, UR8, 0x4, URZ ;  /* 0x0000000408047890 */ /* 0x000fe4000fffe03f */
[----:B------:R-:W-:Y:S01]  /*1bf0*/  UIADD3 UR6, UR9, 0x4, URZ ;  /* 0x0000000409067890 */ /* 0x000fe2000fffe03f */
[----:B------:R-:W-:Y:S01]  /*1c00*/  UMOV UR5, 0x40000040 ;  /* 0x4000004000057882 */ /* 0x000fe20000000000 */
[----:B------:R-:W-:Y:S01]  /*1c10*/  UMOV UR7, 0x40000040 ;  /* 0x4000004000077882 */ /* 0x000fe20000000000 */
[----:B------:R-:W-:Y:S02]  /*1c20*/  WARPGROUP.DEPBAR.LE gsb0, 0x0 ;  /* 0x00008000000079c5 */ /* 0x000fe40000010000 */
        /* <DEDUP_REMOVED lines=8> */
[----:B------:R-:W-:Y:S03]  /*1cb0*/  HGMMA.64x64x16.F32 R24, gdesc[UR4], R24, gsb0 ;  /* 0x00e00000041879f0 */ /* 0x000fe60008000818 */
[----:B------:R-:W-:Y:S02]  /*1cc0*/  WARPGROUP.DEPBAR.LE gsb0, 0x0 ;  /* 0x00008000000079c5 */ /* 0x000fe40000010000 */
[----:B------:R-:W-:Y:S05]  /*1cd0*/  @!P1 BRA `(.L_x_26) ;  /* 0x0000000400149947 */ /* 0x000fea0003800000 */
[----:B------:R-:W-:Y:S01]  /*1ce0*/  UIADD3 UR4, UR38, 0x1, URZ ;  /* 0x0000000126047890 */ /* 0x000fe2000fffe03f */
[----:B------:R-:W-:Y:S02]  /*1cf0*/  IMAD.U32 R0, RZ, RZ, UR43 ;  /* 0x0000002bff007e24 */ /* 0x000fe4000f8e00ff */
[----:B------:R-:W-:Y:S01]  /*1d00*/  IMAD.U32 R3, RZ, RZ, UR38 ;  /* 0x00000026ff037e24 */ /* 0x000fe2000f8e00ff */
[----:B------:R-:W-:-:S04]  /*1d10*/  UISETP.NE.AND UP0, UPT, UR4, 0xe, UPT ;  /* 0x0000000e0400788c */ /* 0x000fc8000bf05270 */
[----:B------:R-:W-:Y:S02]  /*1d20*/  USEL UR5, URZ, 0x1, UP0 ;  /* 0x000000013f057887 */ /* 0x000fe40008000000 */
[----:B------:R-:W-:Y:S02]  /*1d30*/  USEL UR8, UR4, URZ, UP0 ;  /* 0x0000003f04087287 */ /* 0x000fe40008000000 */
[----:B------:R-:W-:-:S06]  /*1d40*/  ULOP3.LUT UR5, UR39, UR5, URZ, 0x3c, !UPT ;  /* 0x0000000527057292 */ /* 0x000fcc000f8e3c3f */
[----:B------:R-:W-:-:S07]  /*1d50*/  IMAD.U32 R6, RZ, RZ, UR5 ;  /* 0x00000005ff067e24 */ /* 0x000fce000f8e00ff */
.L_x_33:
[----:B------:R-:W-:Y:S05]  /*1d60*/  @!P0 BRA `(.L_x_27) ;  /* 0x0000000000048947 */ /* 0x000fea0003800000 */
[----:B------:R-:W-:Y:S01]  /*1d70*/  BPT.TRAP 0x1 ;  /* 0x000000040000795c */ /* 0x000fe20000300000 */
.L_x_27:
[----:B------:R-:W-:Y:S01]  /*1d80*/  ULEA UR4, UR8, UR41, 0x3 ;  /* 0x0000002908047291 */ /* 0x000fe2000f8e183f */
[----:B------:R-:W-:-:S08]  /*1d90*/  SHF.L.U32 R4, R6, 0x1f, RZ ;  /* 0x0000001f06047819 */ /* 0x000fd000000006ff */
[----:B------:R1:W2:Y:S01]  /*1da0*/  SYNCS.PHASECHK.TRANS64.TRYWAIT P1, [UR4], R4 ;  /* 0x00000004ff0075a7 */ /* 0x0002a20008020144 */
[----:B------:R-:W-:Y:S05]  /*1db0*/  @!P0 BRA `(.L_x_28) ;  /* 0x0000000000048947 */ /* 0x000fea0003800000 */
[----:B------:R-:W-:Y:S01]  /*1dc0*/  BPT.TRAP 0x1 ;  /* 0x000000040000795c */ /* 0x000fe20000300000 */
.L_x_28:
[----:B--2---:R-:W-:Y:S05]  /*1dd0*/  @P1 BRA `(.L_x_29) ;  /* 0x0000000000081947 */ /* 0x004fea0003800000 */
[----:B------:R-:W2:Y:S02]  /*1de0*/  SYNCS.PHASECHK.TRANS64.TRYWAIT P1, [UR4], R4 ;  /* 0x00000004ff0075a7 */ /* 0x000ea40008020144 */
[----:B--2---:R-:W-:Y:S05]  /*1df0*/  @!P1 BRA `(.L_x_30) ;  /* 0x0000004400b09947 */ /* 0x004fea0003800000 */
.L_x_29:
[----:B------:R-:W-:Y:S01]  /*1e00*/  ULEA UR9, UR8, UR44, 0x9 ;  /* 0x0000002c08097291 */ /* 0x000fe2000f8e483f */
[----:B------:R-:W-:Y:S01]  /*1e10*/  WARPGROUP.ARRIVE ;  /* 0x00000000000079c5 */ /* 0x000fe20000000000 */
[----:B------:R-:W-:Y:S01]  /*1e20*/  ULEA UR10, UR8, UR45, 0x9 ;  /* 0x0000002d080a7291 */ /* 0x000fe2000f8e483f */
[----:B------:R-:W-:Y:S01]  /*1e30*/  UMOV UR5, 0x40000040 ;  /* 0x4000004000057882 */ /* 0x000fe20000000000 */
[----:B------:R-:W-:-:S03]  /*1e40*/  UMOV UR7, 0x40000040 ;  /* 0x4000004000077882 */ /* 0x000fc60000000000 */
[----:B------:R-:W-:Y:S02]  /*1e50*/  UMOV UR4, UR9 ;  /* 0x0000000900047c82 */ /* 0x000fe40008000000 */
[----:B------:R-:W-:Y:S02]  /*1e60*/  UMOV UR6, UR10 ;  /* 0x0000000a00067c82 */ /* 0x000fe40008000000 */
[----:B------:R-:W-:Y:S01]  /*1e70*/  HGMMA.64x64x16.F32 R24, gdesc[UR4], R24, gsb0 ;  /* 0x00e00000041879f0 */ /* 0x000fe20008000818 */
        /* <DEDUP_REMOVED lines=23> */
[----:B------:R-:W-:Y:S01]  /*1ff0*/  BPT.TRAP 0x1 ;  /* 0x000000040000795c */ /* 0x000fe20000300000 */
.L_x_31:
[----:B------:R-:W-:-:S13]  /*2000*/  ISETP.NE.AND P1, PT, R57, RZ, PT ;  /* 0x000000ff3900720c */ /* 0x000fda0003f25270 */
[----:B-12---:R-:W-:-:S05]  /*2010*/  @P1 LEA R4, R3, UR41, 0x3 ;  /* 0x0000002903041c11 */ /* 0x006fca000f8e18ff */
[----:B------:R-:W-:-:S05]  /*2020*/  @P1 VIADD R5, R4, 0x70 ;  /* 0x0000007004051836 */ /* 0x000fca0000000000 */
[----:B------:R-:W-:-:S04]  /*2030*/  @P1 PRMT R5, R56, 0x654, R5 ;  /* 0x0000065438051816 */ /* 0x000fc80000000005 */
[----:B------:R1:W-:Y:S01]  /*2040*/  @P1 SYNCS.ARRIVE.TRANS64.RED.A1T0 RZ, [R5+URZ], RZ ;  /* 0x000000ff05ff19a7 */ /* 0x0003e2000810043f */
[----:B------:R-:W-:-:S13]  /*2050*/  ISETP.GT.U32.AND P1, PT, R16, 0x1, PT ;  /* 0x000000011000780c */ /* 0x000fda0003f24070 */
[----:B-1----:R-:W-:Y:S05]  /*2060*/  @P1 BRA `(.L_x_32) ;  /* 0x0000000000041947 */ /* 0x002fea0003800000 */
[----:B------:R-:W-:Y:S01]  /*2070*/  BPT.TRAP 0x1 ;  /* 0x000000040000795c */ /* 0x000fe20000300000 */
.L_x_32:
[----:B------:R-:W-:Y:S01]  /*2080*/  UIADD3 UR8, UR8, 0x1, URZ ;  /* 0x0000000108087890 */ /* 0x000fe2000fffe03f */
[C---:B------:R-:W-:Y:S01]  /*2090*/  ISETP.GT.AND P2, PT, R0.reuse, 0x1, PT ;  /* 0x000000010000780c */ /* 0x040fe20003f44270 */
[----:B------:R-:W-:Y:S02]  /*20a0*/  VIADD R3, R3, 0x1 ;  /* 0x0000000103037836 */ /* 0x000fe40000000000 */
[----:B------:R-:W-:Y:S01]  /*20b0*/  UISETP.NE.AND UP0, UPT, UR8, 0xe, UPT ;  /* 0x0000000e0800788c */ /* 0x000fe2000bf05270 */
[----:B------:R-:W-:Y:S02]  /*20c0*/  VIADD R0, R0, 0xffffffff ;  /* 0xffffffff00007836 */ /* 0x000fe40000000000 */
[C---:B------:R-:W-:Y:S01]  /*20d0*/  ISETP.NE.AND P1, PT, R3.reuse, 0xe, PT ;  /* 0x0000000e0300780c */ /* 0x040fe20003f25270 */
[----:B------:R-:W-:Y:S02]  /*20e0*/  USEL UR4, URZ, 0x1, UP0 ;  /* 0x000000013f047887 */ /* 0x000fe40008000000 */
[----:B------:R-:W-:Y:S01]  /*20f0*/  USEL UR8, UR8, URZ, UP0 ;  /* 0x0000003f08087287 */ /* 0x000fe20008000000 */
[----:B------:R-:W-:-:S03]  /*2100*/  SEL R3, R3, RZ, P1 ;  /* 0x000000ff03037207 */ /* 0x000fc60000800000 */
[----:B------:R-:W-:Y:S01]  /*2110*/  LOP3.LUT R6, R6, UR4, RZ, 0x3c, !PT ;  /* 0x0000000406067c12 */ /* 0x000fe2000f8e3cff */
[----:B------:R-:W-:Y:S07]  /*2120*/  @P2 BRA `(.L_x_33) ;  /* 0xfffffffc000c2947 */ /* 0x000fee000383ffff */
.L_x_26:
[----:B------:R-:W1:Y:S01]  /*2130*/  LDC R0, c[0x0][0x28c] ;  /* 0x0000a300ff007b82 */ /* 0x000e620000000800 */
[----:B------:R2:W-:Y:S01]  /*2140*/  SYNCS.ARRIVE.TRANS64.A1T0 RZ, [R64+UR47], RZ ;  /* 0x000000ff40ff79a7 */ /* 0x0005e2000810002f */
[----:B-1----:R-:W-:-:S13]  /*2150*/  ISETP.GE.AND P1, PT, R0, 0x1, PT ;  /* 0x000000010000780c */ /* 0x002fda0003f26270 */
[----:B--2---:R-:W-:Y:S05]  /*2160*/  @!P1 BRA `(.L_x_34) ;  /* 0x00000000004c9947 */ /* 0x004fea0003800000 */
[----:B------:R-:W-:Y:S05]  /*2170*/  @!P0 BRA `(.L_x_35) ;  /* 0x0000000000048947 */ /* 0x000fea0003800000 */
[----:B------:R-:W-:Y:S01]  /*2180*/  BPT.TRAP 0x1 ;  /* 0x000000040000795c */ /* 0x000fe20000300000 */
.L_x_35:
[----:B------:R-:W-:Y:S01]  /*2190*/  ISETP.NE.AND P0, PT, R57, RZ, PT ;  /* 0x000000ff3900720c */ /* 0x000fe20003f05270 */
[----:B------:R-:W-:Y:S01]  /*21a0*/  BSSY B0, `(.L_x_36) ;  /* 0x000000d000007945 */ /* 0x000fe20003800000 */
[----:B------:R-:W-:-:S11]  /*21b0*/  ISETP.GT.U32.AND P1, PT, R16, 0x1, PT ;  /* 0x000000011000780c */ /* 0x000fd60003f24070 */
[----:B------:R-:W-:Y:S05]  /*21c0*/  @!P0 BRA `(.L_x_37) ;  /* 0x0000000000288947 */ /* 0x000fea0003800000 */
[----:B------:R-:W-:-:S04]  /*21d0*/  UIADD3 UR6, UR43, UR38, URZ ;  /* 0x000000262b067290 */ /* 0x000fc8000fffe03f */
[----:B------:R-:W-:-:S04]  /*21e0*/  USHF.R.U32.HI UR4, URZ, 0x1, UR6 ;  /* 0x000000013f047899 */ /* 0x000fc80008011606 */
[----:B------:R-:W-:-:S04]  /*21f0*/  UIMAD.WIDE.U32 UR4, UR4, -0x6db6db6d, URZ ;  /* 0x92492493040478a5 */ /* 0x000fc8000f8e003f */
[----:B------:R-:W-:-:S04]  /*2200*/  USHF.R.U32.HI UR4, URZ, 0x2, UR5 ;  /* 0x000000023f047899 */ /* 0x000fc80008011605 */
[----:B------:R-:W-:-:S04]  /*2210*/  UIMAD UR6, UR4, -0xe, UR6 ;  /* 0xfffffff2040678a4 */ /* 0x000fc8000f8e0206 */
[----:B------:R-:W-:-:S04]  /*2220*/  ULEA UR6, UR6, UR41, 0x3 ;  /* 0x0000002906067291 */ /* 0x000fc8000f8e183f */
[----:B------:R-:W-:-:S06]  /*2230*/  UIADD3 UR6, UR6, 0x70, URZ ;  /* 0x0000007006067890 */ /* 0x000fcc000fffe03f */
[----:B------:R-:W-:-:S05]  /*2240*/  IMAD.U32 R3, RZ, RZ, UR6 ;  /* 0x00000006ff037e24 */ /* 0x000fca000f8e00ff */
[----:B------:R-:W-:-:S04]  /*2250*/  PRMT R0, R56, 0x654, R3 ;  /* 0x0000065438007816 */ /* 0x000fc80000000003 */
[----:B------:R1:W-:Y:S03]  /*2260*/  SYNCS.ARRIVE.TRANS64.RED.A1T0 RZ, [R0+URZ], RZ ;  /* 0x000000ff00ff79a7 */ /* 0x0003e6000810043f */
.L_x_37:
[----:B------:R-:W-:Y:S05]  /*2270*/  BSYNC B0 ;  /* 0x0000000000007941 */ /* 0x000fea0003800000 */
.L_x_36:
[----:B------:R-:W-:Y:S05]  /*2280*/  @P1 BRA `(.L_x_34) ;  /* 0x0000000000041947 */ /* 0x000fea0003800000 */
[----:B------:R-:W-:Y:S01]  /*2290*/  BPT.TRAP 0x1 ;  /* 0x000000040000795c */ /* 0x000fe20000300000 */
.L_x_34:
[----:B-1----:R-:W-:Y:S01]  /*22a0*/  SHF.L.U32 R0, R73, 0x1f, RZ ;  /* 0x0000001f49007819 */ /* 0x002fe200000006ff */
[----:B------:R-:W-:Y:S01]  /*22b0*/  UIADD3 UR38, UR46, UR38, URZ ;  /* 0x000000262e267290 */ /* 0x000fe2000fffe03f */
[----:B------:R-:W1:Y:S01]  /*22c0*/  LDC R7, c[0x0][0x288] ;  /* 0x0000a200ff077b82 */ /* 0x000e620000000800 */
[----:B------:R-:W-:Y:S01]  /*22d0*/  UISETP.GE.U32.AND UP1, UPT, UR46, 0xe, UPT ;  /* 0x0000000e2e00788c */ /* 0x000fe2000bf26070 */
[----:B------:R-:W-:Y:S01]  /*22e0*/  IMAD.SHL.U32 R8, R62, 0x2, RZ ;  /* 0x000000023e087824 */ /* 0x000fe200078e00ff */
[----:B------:R-:W-:Y:S02]  /*22f0*/  UISETP.GT.U32.AND UP0, UPT, UR38, 0xd, UPT ;  /* 0x0000000d2600788c */ /* 0x000fe4000bf04070 */
[----:B------:R-:W-:Y:S02]  /*2300*/  USHF.R.U32.HI UR4, URZ, 0x1, UR38 ;  /* 0x000000013f047899 */ /* 0x000fe40008011626 */
[----:B------:R-:W-:Y:S01]  /*2310*/  UISETP.LT.U32.AND UP0, UPT, UR46, 0xe, UP0 ;  /* 0x0000000e2e00788c */ /* 0x000fe20008701070 */
[----:B------:R-:W2:Y:S01]  /*2320*/  SYNCS.PHASECHK.TRANS64.TRYWAIT P0, [R63+UR42+0x10], R0 ;  /* 0x000010003f0075a7 */ /* 0x000ea2000800016a */
[----:B------:R-:W-:Y:S01]  /*2330*/  UIMAD.WIDE.U32 UR4, UR4, -0x6db6db6d, URZ ;  /* 0x92492493040478a5 */ /* 0x000fe2000f8e003f */
[----:B------:R-:W-:Y:S01]  /*2340*/  SHF.R.S32.HI R9, RZ, 0x1f, R8 ;  /* 0x0000001fff097819 */ /* 0x000fe20000011408 */
[----:B------:R-:W-:-:S02]  /*2350*/  USEL UR6, URZ, 0x1, !UP0 ;  /* 0x000000013f067887 */ /* 0x000fc4000c000000 */
[----:B------:R-:W-:Y:S02]  /*2360*/  USHF.R.U32.HI UR4, URZ, 0x2, UR5 ;  /* 0x000000023f047899 */ /* 0x000fe40008011605 */
[----:B------:R-:W-:Y:S02]  /*2370*/  ULOP3.LUT UR39, UR39, UR6, URZ, 0x3c, !UPT ;  /* 0x0000000627277292 */ /* 0x000fe4000f8e3c3f */
[----:B------:R-:W-:Y:S02]  /*2380*/  UIMAD UR38, UR4, -0xe, UR38 ;  /* 0xfffffff2042678a4 */ /* 0x000fe4000f8e0226 */
[----:B------:R-:W-:Y:S01]  /*2390*/  @UP1 ULOP3.LUT UR39, UR39, 0x1, UR4, 0x78, !UPT ;  /* 0x0000000127271892 */ /* 0x000fe2000f8e7804 */
[----:B-12---:R-:W-:Y:S11]  /*23a0*/  @!P0 BRA `(.L_x_38) ;  /* 0x00000040005c8947 */ /* 0x006ff60003800000 */
.L_x_138:
[----:B-1----:R-:W-:Y:S01]  /*23b0*/  IMAD.SHL.U32 R0, R19, 0x40, RZ ;  /* 0x0000004013007824 */ /* 0x002fe200078e00ff */
[----:B------:R-:W-:Y:S01]  /*23c0*/  ULDC UR6, c[0x0][0x284] ;  /* 0x0000a10000067ab9 */ /* 0x000fe20000000800 */
[----:B------:R-:W-:Y:S01]  /*23d0*/  IMAD.SHL.U32 R14, R22, 0x40, RZ ;  /* 0x00000040160e7824 */ /* 0x000fe200078e00ff */
[----:B------:R-:W-:Y:S01]  /*23e0*/  SHF.R.S32.HI R11, RZ, 0x1f, R2 ;  /* 0x0000001fff0b7819 */ /* 0x000fe20000011402 */
[----:B------:R-:W-:Y:S01]  /*23f0*/  ULDC.64 UR4, c[0x0][0x5d0] ;  /* 0x0001740000047ab9 */ /* 0x000fe20000000a00 */
[----:B------:R-:W-:Y:S01]  /*2400*/  ISETP.GE.AND P0, PT, R0, UR6, PT ;  /* 0x0000000600007c0c */ /* 0x000fe2000bf06270 */
[----:B------:R-:W-:Y:S01]  /*2410*/  IMAD.WIDE.U32 R4, R2, UR4, R8 ;  /* 0x0000000402047c25 */ /* 0x000fe2000f8e0008 */
[----:B------:R-:W-:Y:S02]  /*2420*/  SHF.R.S32.HI R15, RZ, 0x1f, R14 ;  /* 0x0000001fff0f7819 */ /* 0x000fe4000001140e */
[C---:B------:R-:W-:Y:S01]  /*2430*/  ISETP.GE.OR P0, PT, R14.reuse, R7, P0 ;  /* 0x000000070e00720c */ /* 0x040fe20000706670 */
[----:B------:R-:W-:Y:S01]  /*2440*/  IMAD R3, R11, UR4, RZ ;  /* 0x000000040b037c24 */ /* 0x000fe2000f8e02ff */
[----:B------:R-:W-:-:S03]  /*2450*/  IADD3 R4, P1, R14, R4, RZ ;  /* 0x000000040e047210 */ /* 0x000fc60007f3e0ff */
[----:B------:R-:W-:-:S05]  /*2460*/  IMAD R3, R2, UR5, R3 ;  /* 0x0000000502037c24 */ /* 0x000fca000f8e0203 */
[----:B------:R-:W-:-:S03]  /*2470*/  IADD3.X R5, R15, R5, R3, P1, !PT ;  /* 0x000000050f057210 */ /* 0x000fc60000ffe403 */
[----:B------:R-:W-:Y:S05]  /*2480*/  @P0 BRA `(.L_x_39) ;  /* 0x0000002000b00947 */ /* 0x000fea0003800000 */
[----:B------:R-:W1:Y:S01]  /*2490*/  LDC.64 R76, c[0x0][0x5c8] ;  /* 0x00017200ff4c7b82 */ /* 0x000e620000000a00 */
[----:B-----5:R-:W-:Y:S01]  /*24a0*/  FSETP.NEU.AND P0, PT, R59, RZ, PT ;  /* 0x000000ff3b00720b */ /* 0x020fe20003f0d000 */
[----:B------:R-:W-:Y:S01]  /*24b0*/  IMAD R3, R62, -0x2, R7 ;  /* 0xfffffffe3e037824 */ /* 0x000fe200078e0207 */
[----:B------:R-:W-:Y:S01]  /*24c0*/  BSSY B0, `(.L_x_39) ;  /* 0x0000228000007945 */ /* 0x000fe20003800000 */
[----:B------:R-:W-:-:S04]  /*24d0*/  IMAD.WIDE R68, R19, 0x40, R60 ;  /* 0x0000004013447825 */ /* 0x000fc800078e023c */
[----:B------:R-:W-:Y:S02]  /*24e0*/  IMAD.IADD R3, R3, 0x1, -R14 ;  /* 0x0000000103037824 */ /* 0x000fe400078e0a0e */
[----:B------:R-:W-:-:S03]  /*24f0*/  IMAD.IADD R0, R67, 0x1, -R0 ;  /* 0x0000000143007824 */ /* 0x000fc600078e0a00 */
[----:B------:R-:W-:-:S04]  /*2500*/  ISETP.GT.AND P2, PT, R3, RZ, PT ;  /* 0x000000ff0300720c */ /* 0x000fc80003f44270 */
[----:B------:R-:W-:Y:S01]  /*2510*/  ISETP.GT.AND P1, PT, R0, RZ, P2 ;  /* 0x000000ff0000720c */ /* 0x000fe20001724270 */
[-C--:B-1----:R-:W-:Y:S02]  /*2520*/  IMAD R6, R69, R76.reuse, RZ ;  /* 0x0000004c45067224 */ /* 0x082fe400078e02ff */
[----:B------:R-:W-:-:S04]  /*2530*/  IMAD.WIDE.U32 R70, R68, R76, R4 ;  /* 0x0000004c44467225 */ /* 0x000fc800078e0004 */
[----:B------:R-:W-:-:S04]  /*2540*/  IMAD R5, R68, R77, R6 ;  /* 0x0000004d44057224 */ /* 0x000fc800078e0206 */
[----:B------:R-:W-:Y:S01]  /*2550*/  IMAD.IADD R7, R71, 0x1, R5 ;  /* 0x0000000147077824 */ /* 0x000fe200078e0205 */
[----:B------:R-:W-:Y:S06]  /*2560*/  @!P0 BRA `(.L_x_40) ;  /* 0x0000001400e48947 */ /* 0x000fec0003800000 */
[----:B------:R-:W1:Y:S01]  /*2570*/  LDC.64 R74, c[0x0][0x5b8] ;  /* 0x00016e00ff4a7b82 */ /* 0x000e620000000a00 */
[----:B------:R-:W-:-:S07]  /*2580*/  ULDC.64 UR4, c[0x0][0x5c0] ;  /* 0x0001700000047ab9 */ /* 0x000fce0000000a00 */
[----:B------:R-:W2:Y:S08]  /*2590*/  LDC.64 R78, c[0x0][0x5b0] ;  /* 0x00016c00ff4e7b82 */ /* 0x000eb00000000a00 */
[----:B------:R-:W0:Y:S01]  /*25a0*/  LDC.64 R80, c[0x0][0x5a8] ;  /* 0x00016a00ff507b82 */ /* 0x000e220000000a00 */
[-C--:B-1----:R-:W-:Y:S02]  /*25b0*/  IMAD R6, R11, R74.reuse, RZ ;  /* 0x0000004a0b067224 */ /* 0x082fe400078e02ff */
[----:B------:R-:W-:-:S04]  /*25c0*/  IMAD.WIDE.U32 R4, R2, R74, R8 ;  /* 0x0000004a02047225 */ /* 0x000fc800078e0008 */
[----:B------:R-:W-:Y:S01]  /*25d0*/  IMAD R71, R2, R75, R6 ;  /* 0x0000004b02477224 */ /* 0x000fe200078e0206 */
[----:B------:R-:W-:Y:S01]  /*25e0*/  IADD3 R10, P0, R14, R4, RZ ;  /* 0x000000040e0a7210 */ /* 0x000fe20007f1e0ff */
[----:B--2---:R-:W-:-:S03]  /*25f0*/  IMAD R4, R69, R78, RZ ;  /* 0x0000004e45047224 */ /* 0x004fc600078e02ff */
[----:B------:R-:W-:Y:S01]  /*2600*/  IADD3.X R11, R15, R5, R71, P0, !PT ;  /* 0x000000050f0b7210 */ /* 0x000fe200007fe447 */
[C---:B------:R-:W-:Y:S02]  /*2610*/  IMAD R75, R68.reuse, R79, R4 ;  /* 0x0000004f444b7224 */ /* 0x040fe400078e0204 */
[----:B------:R-:W-:-:S04]  /*2620*/  IMAD.WIDE.U32 R4, R68, R78, R10 ;  /* 0x0000004e44047225 */ /* 0x000fc800078e000a */
[----:B------:R-:W-:Y:S01]  /*2630*/  IMAD.IADD R5, R5, 0x1, R75 ;  /* 0x0000000105057824 */ /* 0x000fe200078e024b */
[----:B0-----:R-:W-:-:S04]  /*2640*/  LEA R12, P0, R4, R80, 0x1 ;  /* 0x00000050040c7211 */ /* 0x001fc800078008ff */
[----:B------:R-:W-:-:S05]  /*2650*/  LEA.HI.X R13, R4, R81, R5, 0x1, P0 ;  /* 0x00000051040d7211 */ /* 0x000fca00000f0c05 */
[----:B------:R-:W2:Y:S01]  /*2660*/  @P1 LDG.E.LTC128B.U16 R19, desc[UR36][R12.64] ;  /* 0x000000240c131981 */ /* 0x000ea2000c1e1520 */
[----:B------:R-:W-:Y:S01]  /*2670*/  IMAD.WIDE.U32 R4, R68, R78, R14 ;  /* 0x0000004e44047225 */ /* 0x000fe200078e000e */
[----:B------:R-:W-:Y:S02]  /*2680*/  BSSY B1, `(.L_x_41) ;  /* 0x0000015000017945 */ /* 0x000fe40003800000 */
[----:B------:R-:W-:-:S04]  /*2690*/  IADD3 R20, P0, R8, R4, RZ ;  /* 0x0000000408147210 */ /* 0x000fc80007f1e0ff */
[----:B------:R-:W-:Y:S02]  /*26a0*/  IADD3.X R21, R9, R75, R5, P0, !PT ;  /* 0x0000004b09157210 */ /* 0x000fe400007fe405 */
[----:B------:R-:W-:Y:S01]  /*26b0*/  LEA R6, P0, R70, UR4, 0x1 ;  /* 0x0000000446067c11 */ /* 0x000fe2000f8008ff */
[----:B------:R-:W-:-:S03]  /*26c0*/  IMAD.WIDE.U32 R20, R2, R74, R20 ;  /* 0x0000004a02147225 */ /* 0x000fc600078e0014 */
[----:B------:R-:W-:Y:S02]  /*26d0*/  LEA.HI.X R7, R70, UR5, R7, 0x1, P0 ;  /* 0x0000000546077c11 */ /* 0x000fe400080f0c07 */
[----:B------:R-:W-:-:S04]  /*26e0*/  ISETP.GT.AND P0, PT, R3, 0x1, PT ;  /* 0x000000010300780c */ /* 0x000fc80003f04270 */
[----:B------:R-:W-:Y:S01]  /*26f0*/  ISETP.GT.AND P3, PT, R0, RZ, P0 ;  /* 0x000000ff0000720c */ /* 0x000fe20000764270 */
[----:B--2---:R-:W-:-:S05]  /*2700*/  HADD2.F32 R4, -RZ, R19.H0_H0 ;  /* 0x20000013ff047230 */ /* 0x004fca0000004100 */
[----:B------:R-:W-:Y:S01]  /*2710*/  FMUL R5, R4, R59 ;  /* 0x0000003b04057220 */ /* 0x000fe20000400000 */
[----:B------:R-:W-:-:S03]  /*2720*/  LEA R4, P4, R20, R80, 0x1 ;  /* 0x0000005014047211 */ /* 0x000fc600078808ff */
[----:B------:R-:W-:-:S05]  /*2730*/  FFMA R5, R24, R58, R5 ;  /* 0x0000003a18057223 */ /* 0x000fca0000000005 */
[----:B------:R-:W-:Y:S01]  /*2740*/  F2FP.F16.F32.PACK_AB R12, RZ, R5 ;  /* 0x00000005ff0c723e */ /* 0x000fe200000000ff */
[----:B------:R-:W-:-:S03]  /*2750*/  IMAD.IADD R5, R71, 0x1, R21 ;  /* 0x0000000147057824 */ /* 0x000fc600078e0215 */
[----:B------:R-:W-:Y:S01]  /*2760*/  PRMT R13, R12, 0x7610, R13 ;  /* 0x000076100c0d7816 */ /* 0x000fe2000000000d */
[----:B------:R-:W-:Y:S01]  /*2770*/  IMAD.SHL.U32 R12, R78, 0x8, RZ ;  /* 0x000000084e0c7824 */ /* 0x000fe200078e00ff */
[----:B------:R-:W-:-:S03]  /*2780*/  LEA.HI.X R5, R20, R81, R5, 0x1, P4 ;  /* 0x0000005114057211 */ /* 0x000fc600020f0c05 */
[----:B------:R0:W-:Y:S02]  /*2790*/  @P1 STG.E.U16 desc[UR36][R6.64], R13 ;  /* 0x0000000d06001986 */ /* 0x0001e4000c101524 */
[----:B0-----:R-:W-:Y:S01]  /*27a0*/  SHF.L.U64.HI R13, R78, 0x3, R79 ;  /* 0x000000034e0d7819 */ /* 0x001fe2000001024f */
[----:B------:R-:W-:Y:S06]  /*27b0*/  @!P3 BRA `(.L_x_42) ;  /* 0x000000000004b947 */ /* 0x000fec0003800000 */
[----:B------:R0:W5:Y:S02]  /*27c0*/  LDG.E.LTC128B.U16 R19, desc[UR36][R4.64+0x2] ;  /* 0x0000022404137981 */ /* 0x000164000c1e1520 */
.L_x_42:
[----:B------:R-:W-:Y:S05]  /*27d0*/  BSYNC B1 ;  /* 0x0000000000017941 */ /* 0x000fea0003800000 */
.L_x_41:
[----:B-----5:R-:W-:Y:S01]  /*27e0*/  HADD2.F32 R20, -RZ, R19.H0_H0 ;  /* 0x20000013ff147230 */ /* 0x020fe20000004100 */
[----:B------:R-:W-:Y:S01]  /*27f0*/  ISETP.GT.AND P2, PT, R0, 0x8, P2 ;  /* 0x000000080000780c */ /* 0x000fe20001744270 */
[----:B------:R-:W-:-:S04]  /*2800*/  IMAD.WIDE.U32 R68, R68, R78, R12 ;  /* 0x0000004e44447225 */ /* 0x000fc800078e000c */
[----:B------:R-:W-:Y:S01]  /*2810*/  FMUL R20, R20, R59 ;  /* 0x0000003b14147220 */ /* 0x000fe20000400000 */
[----:B------:R-:W-:Y:S01]  /*2820*/  IMAD.IADD R75, R75, 0x1, R69 ;  /* 0x000000014b4b7824 */ /* 0x000fe200078e0245 */
[----:B------:R-:W-:Y:S02]  /*2830*/  IADD3 R10, P1, R10, R68, RZ ;  /* 0x000000440a0a7210 */ /* 0x000fe40007f3e0ff */
[----:B------:R-:W-:-:S03]  /*2840*/  FFMA R20, R25, R58, R20 ;  /* 0x0000003a19147223 */ /* 0x000fc60000000014 */
[----:B------:R-:W-:Y:S01]  /*2850*/  IMAD.X R11, R75, 0x1, R11, P1 ;  /* 0x000000014b0b7824 */ /* 0x000fe200008e060b */
[C---:B------:R-:W-:Y:S02]  /*2860*/  LEA R12, P1, R10.reuse, R80, 0x1 ;  /* 0x000000500a0c7211 */ /* 0x040fe400078208ff */
[----:B------:R-:W-:Y:S02]  /*2870*/  F2FP.F16.F32.PACK_AB R20, RZ, R20 ;  /* 0x00000014ff14723e */ /* 0x000fe400000000ff */
[----:B------:R-:W-:-:S03]  /*2880*/  LEA.HI.X R13, R10, R81, R11, 0x1, P1 ;  /* 0x000000510a0d7211 */ /* 0x000fc600008f0c0b */
[----:B------:R1:W-:Y:S04]  /*2890*/  @P3 STG.E.U16 desc[UR36][R6.64+0x2], R20 ;  /* 0x0000021406003986 */ /* 0x0003e8000c101524 */
[----:B------:R-:W2:Y:S01]  /*28a0*/  @P2 LDG.E.LTC128B.U16 R19, desc[UR36][R12.64] ;  /* 0x000000240c132981 */ /* 0x000ea2000c1e1520 */
[----:B------:R-:W-:Y:S01]  /*28b0*/  IADD3 R14, P1, P3, R8, R68, R14 ;  /* 0x00000044080e7210 */ /* 0x000fe20007b3e00e */
[----:B------:R-:W-:Y:S01]  /*28c0*/  BSSY B1, `(.L_x_43) ;  /* 0x0000011000017945 */ /* 0x000fe20003800000 */
[C---:B------:R-:W-:Y:S02]  /*28d0*/  SHF.L.U64.HI R11, R76.reuse, 0x4, R77 ;  /* 0x000000044c0b7819 */ /* 0x040fe4000001024d */
[----:B------:R-:W-:Y:S02]  /*28e0*/  IADD3.X R15, R9, R75, R15, P1, P3 ;  /* 0x0000004b090f7210 */ /* 0x000fe40000fe640f */
[----:B------:R-:W-:-:S02]  /*28f0*/  LEA R10, P1, R76, R6, 0x4 ;  /* 0x000000064c0a7211 */ /* 0x000fc400078220ff */
[----:B------:R-:W-:Y:S01]  /*2900*/  ISETP.GT.AND P0, PT, R0, 0x8, P0 ;  /* 0x000000080000780c */ /* 0x000fe20000704270 */
[----:B------:R-:W-:-:S04]  /*2910*/  IMAD.WIDE.U32 R14, R2, R74, R14 ;  /* 0x0000004a020e7225 */ /* 0x000fc800078e000e */
[----:B------:R-:W-:Y:S02]  /*2920*/  IMAD.X R11, R11, 0x1, R7, P1 ;  /* 0x000000010b0b7824 */ /* 0x000fe400008e0607 */
[----:B------:R-:W-:Y:S02]  /*2930*/  IMAD.IADD R2, R71, 0x1, R15 ;  /* 0x0000000147027824 */ /* 0x000fe400078e020f */
[----:B--2---:R-:W-:-:S05]  /*2940*/  HADD2.F32 R8, -RZ, R19.H0_H0 ;  /* 0x20000013ff087230 */ /* 0x004fca0000004100 */
[----:B------:R-:W-:Y:S01]  /*2950*/  FMUL R9, R8, R59 ;  /* 0x0000003b08097220 */ /* 0x000fe20000400000 */
[----:B------:R-:W-:-:S03]  /*2960*/  LEA R8, P3, R14, R80, 0x1 ;  /* 0x000000500e087211 */ /* 0x000fc600078608ff */
[----:B------:R-:W-:-:S05]  /*2970*/  FFMA R9, R26, R58, R9 ;  /* 0x0000003a1a097223 */ /* 0x000fca0000000009 */
[----:B------:R-:W-:Y:S02]  /*2980*/  F2FP.F16.F32.PACK_AB R12, RZ, R9 ;  /* 0x00000009ff0c723e */ /* 0x000fe400000000ff */
[----:B------:R-:W-:-:S03]  /*2990*/  LEA.HI.X R9, R14, R81, R2, 0x1, P3 ;  /* 0x000000510e097211 */ /* 0x000fc600018f0c02 */
[----:B------:R1:W-:Y:S01]  /*29a0*/  @P2 STG.E.U16 desc[UR36][R10.64], R12 ;  /* 0x0000000c0a002986 */ /* 0x0003e2000c101524 */
[----:B------:R-:W-:Y:S05]  /*29b0*/  @!P0 BRA `(.L_x_44) ;  /* 0x0000000000048947 */ /* 0x000fea0003800000 */
[----:B------:R2:W5:Y:S02]  /*29c0*/  LDG.E.LTC128B.U16 R19, desc[UR36][R8.64+0x2] ;  /* 0x0000022408137981 */ /* 0x000564000c1e1520 */
.L_x_44:
[----:B------:R-:W-:Y:S05]  /*29d0*/  BSYNC B1 ;  /* 0x0000000000017941 */ /* 0x000fea0003800000 */
.L_x_43:
[----:B-----5:R-:W-:Y:S01]  /*29e0*/  HADD2.F32 R2, -RZ, R19.H0_H0 ;  /* 0x20000013ff027230 */ /* 0x020fe20000004100 */
[----:B------:R-:W-:Y:S01]  /*29f0*/  ISETP.GT.AND P1, PT, R3, 0x8, PT ;  /* 0x000000080300780c */ /* 0x000fe20003f24270 */
[----:B------:R-:W-:Y:S03]  /*2a00*/  BSSY B1, `(.L_x_45) ;  /* 0x0000008000017945 */ /* 0x000fe60003800000 */
[----:B------:R-:W-:Y:S01]  /*2a10*/  FMUL R2, R2, R59 ;  /* 0x0000003b02027220 */ /* 0x000fe20000400000 */
[----:B------:R-:W-:-:S03]  /*2a20*/  ISETP.GT.AND P2, PT, R0, RZ, P1 ;  /* 0x000000ff0000720c */ /* 0x000fc60000f44270 */
[----:B------:R-:W-:-:S05]  /*2a30*/  FFMA R2, R27, R58, R2 ;  /* 0x0000003a1b027223 */ /* 0x000fca0000000002 */
[----:B------:R-:W-:-:S05]  /*2a40*/  F2FP.F16.F32.PACK_AB R2, RZ, R2 ;  /* 0x00000002ff02723e */ /* 0x000fca00000000ff */
[----:B------:R3:W-:Y:S01]  /*2a50*/  @P0 STG.E.U16 desc[UR36][R10.64+0x2], R2 ;  /* 0x000002020a000986 */ /* 0x0007e2000c101524 */
[----:B------:R-:W-:Y:S05]  /*2a60*/  @!P2 BRA `(.L_x_46) ;  /* 0x000000000004a947 */ /* 0x000fea0003800000 */
[----:B------:R4:W5:Y:S02]  /*2a70*/  LDG.E.LTC128B.U16 R19, desc[UR36][R4.64+0x10] ;  /* 0x0000102404137981 */ /* 0x000964000c1e1520 */
.L_x_46:
[----:B------:R-:W-:Y:S05]  /*2a80*/  BSYNC B1 ;  /* 0x0000000000017941 */ /* 0x000fea0003800000 */
.L_x_45:
[----:B---3-5:R-:W-:Y:S01]  /*2a90*/  HADD2.F32 R2, -RZ, R19.H0_H0 ;  /* 0x20000013ff027230 */ /* 0x028fe20000004100 */
        /* <DEDUP_REMOVED lines=9> */
.L_x_48:
[----:B------:R-:W-:Y:S05]  /*2b30*/  BSYNC B1 ;  /* 0x0000000000017941 */ /* 0x000fea0003800000 */
.L_x_47:
[----:B-----5:R-:W-:Y:S01]  /*2b40*/  HADD2.F32 R2, -RZ, R19.H0_H0 ;  /* 0x20000013ff027230 */ /* 0x020fe20000004100 */
[----:B------:R-:W-:Y:S01]  /*2b50*/  ISETP.GT.AND P1, PT, R0, 0x8, P1 ;  /* 0x000000080000780c */ /* 0x000fe20000f24270 */
[----:B------:R-:W-:Y:S03]  /*2b60*/  BSSY B1, `(.L_x_49) ;  /* 0x0000007000017945 */ /* 0x000fe60003800000 */
[----:B------:R-:W-:-:S04]  /*2b70*/  FMUL R2, R2, R59 ;  /* 0x0000003b02027220 */ /* 0x000fc80000400000 */
[----:B------:R-:W-:-:S05]  /*2b80*/  FFMA R2, R29, R58, R2 ;  /* 0x0000003a1d027223 */ /* 0x000fca0000000002 */
[----:B------:R-:W-:-:S05]  /*2b90*/  F2FP.F16.F32.PACK_AB R2, RZ, R2 ;  /* 0x00000002ff02723e */ /* 0x000fca00000000ff */
[----:B------:R0:W-:Y:S01]  /*2ba0*/  @P3 STG.E.U16 desc[UR36][R6.64+0x12], R2 ;  /* 0x0000120206003986 */ /* 0x0001e2000c101524 */
[----:B------:R-:W-:Y:S05]  /*2bb0*/  @!P1 BRA `(.L_x_50) ;  /* 0x0000000000049947 */ /* 0x000fea0003800000 */
[----:B------:R0:W5:Y:S02]  /*2bc0*/  LDG.E.LTC128B.U16 R19, desc[UR36][R8.64+0x10] ;  /* 0x0000102408137981 */ /* 0x000164000c1e1520 */
.L_x_50:
[----:B------:R-:W-:Y:S05]  /*2bd0*/  BSYNC B1 ;  /* 0x0000000000017941 */ /* 0x000fea0003800000 */
.L_x_49:
[----:B0----5:R-:W-:Y:S01]  /*2be0*/  HADD2.F32 R2, -RZ, R19.H0_H0 ;  /* 0x20000013ff027230 */ /* 0x021fe20000004100 */
[----:B------:R-:W-:Y:S01]  /*2bf0*/  ISETP.GT.AND P0, PT, R0, 0x8, P0 ;  /* 0x000000080000780c */ /* 0x000fe20000704270 */
[----:B------:R-:W-:Y:S03]  /*2c00*/  BSSY B1, `(.L_x_51) ;  /* 0x0000007000017945 */ /* 0x000fe60003800000 */
[----:B---3--:R-:W-:-:S04]  /*2c10*/  FMUL R13, R2, R59 ;  /* 0x0000003b020d7220 */ /* 0x008fc80000400000 */
[----:B------:R-:W-:-:S05]  /*2c20*/  FFMA R13, R30, R58, R13 ;  /* 0x0000003a1e0d7223 */ /* 0x000fca000000000d */
[----:B------:R-:W-:-:S05]  /*2c30*/  F2FP.F16.F32.PACK_AB R13, RZ, R13 ;  /* 0x0000000dff0d723e */ /* 0x000fca00000000ff */
[----:B------:R0:W-:Y:S01]  /*2c40*/  @P1 STG.E.U16 desc[UR36][R10.64+0x10], R13 ;  /* 0x0000100d0a001986 */ /* 0x0001e2000c101524 */
[----:B------:R-:W-:Y:S05]  /*2c50*/  @!P0 BRA `(.L_x_52) ;  /* 0x0000000000048947 */ /* 0x000fea0003800000 */
[----:B------:R3:W5:Y:S02]  /*2c60*/  LDG.E.LTC128B.U16 R19, desc[UR36][R8.64+0x12] ;  /* 0x0000122408137981 */ /* 0x000764000c1e1520 */
.L_x_52:
[----:B------:R-:W-:Y:S05]  /*2c70*/  BSYNC B1 ;  /* 0x0000000000017941 */ /* 0x000fea0003800000 */
.L_x_51:
        /* <DEDUP_REMOVED lines=10> */
.L_x_54:
[----:B------:R-:W-:Y:S05]  /*2d20*/  BSYNC B1 ;  /* 0x0000000000017941 */ /* 0x000fea0003800000 */
.L_x_53:
[----:B0----5:R-:W-:Y:S01]  /*2d30*/  HADD2.F32 R2, -RZ, R19.H0_H0 ;  /* 0x20000013ff027230 */ /* 0x021fe20000004100 */
        /* <DEDUP_REMOVED lines=9> */
.L_x_56:
[----:B------:R-:W-:Y:S05]  /*2dd0*/  BSYNC B1 ;  /* 0x0000000000017941 */ /* 0x000fea0003800000 */
.L_x_55:
        /* <DEDUP_REMOVED lines=9> */
.L_x_58:
[----:B------:R-:W-:Y:S05]  /*2e70*/  BSYNC B1 ;  /* 0x0000000000017941 */ /* 0x000fea0003800000 */
.L_x_57:
[----:B0----5:R-:W-:Y:S01]  /*2e80*/  HADD2.F32 R2, -RZ, R19.H0_H0 ;  /* 0x20000013ff027230 */ /* 0x021fe20000004100 */
        /* <DEDUP_REMOVED lines=8> */
.L_x_60:
[----:B------:R-:W-:Y:S05]  /*2f10*/  BSYNC B1 ;  /* 0x0000000000017941 */ /* 0x000fea0003800000 */
.L_x_59:
        /* <DEDUP_REMOVED lines=10> */
.L_x_62:
[----:B------:R-:W-:Y:S05]  /*2fc0*/  BSYNC B1 ;  /* 0x0000000000017941 */ /* 0x000fea0003800000 */
.L_x_61:
        /* <DEDUP_REMOVED lines=10> */
.L_x_64:
[----:B------:R-:W-:Y:S05]  /*3070*/  BSYNC B1 ;  /* 0x0000000000017941 */ /* 0x000fea0003800000 */
.L_x_63:
        /* <DEDUP_REMOVED lines=9> */
.L_x_66:
[----:B------:R-:W-:Y:S05]  /*3110*/  BSYNC B1 ;  /* 0x0000000000017941 */ /* 0x000fea0003800000 */
.L_x_65:
        /* <DEDUP_REMOVED lines=9> */
.L_x_68:
[----:B------:R-:W-:Y:S05]  /*31b0*/  BSYNC B1 ;  /* 0x0000000000017941 */ /* 0x000fea0003800000 */
.L_x_67:
        /* <DEDUP_REMOVED lines=10> */
.L_x_70:
[----:B------:R-:W-:Y:S05]  /*3260*/  BSYNC B1 ;  /* 0x0000000000017941 */ /* 0x000fea0003800000 */
.L_x_69:
        /* <DEDUP_REMOVED lines=10> */
.L_x_72:
[----:B------:R-:W-:Y:S05]  /*3310*/  BSYNC B1 ;  /* 0x0000000000017941 */ /* 0x000fea0003800000 */
.L_x_71:
        /* <DEDUP_REMOVED lines=9> */
.L_x_74:
[----:B------:R-:W-:Y:S05]  /*33b0*/  BSYNC B1 ;  /* 0x0000000000017941 */ /* 0x000fea0003800000 */
.L_x_73:
        /* <DEDUP_REMOVED lines=9> */
.L_x_76:
[----:B------:R-:W-:Y:S05]  /*3450*/  BSYNC B1 ;  /* 0x0000000000017941 */ /* 0x000fea0003800000 */
.L_x_75:
        /* <DEDUP_REMOVED lines=10> */
.L_x_78:
[----:B------:R-:W-:Y:S05]  /*3500*/  BSYNC B1 ;  /* 0x0000000000017941 */ /* 0x000fea0003800000 */
.L_x_77:
        /* <DEDUP_REMOVED lines=10> */
.L_x_80:
[----:B------:R-:W-:Y:S05]  /*35b0*/  BSYNC B1 ;  /* 0x0000000000017941 */ /* 0x000fea0003800000 */
.L_x_79:
        /* <DEDUP_REMOVED lines=9> */
.L_x_82:
[----:B------:R-:W-:Y:S05]  /*3650*/  BSYNC B1 ;  /* 0x0000000000017941 */ /* 0x000fea0003800000 */
.L_x_81:
        /* <DEDUP_REMOVED lines=9> */
.L_x_84:
[----:B------:R-:W-:Y:S05]  /*36f0*/  BSYNC B1 ;  /* 0x0000000000017941 */ /* 0x000fea0003800000 */
.L_x_83:
        /* <DEDUP_REMOVED lines=10> */
.L_x_86:
[----:B------:R-:W-:Y:S05]  /*37a0*/  BSYNC B1 ;  /* 0x0000000000017941 */ /* 0x000fea0003800000 */
.L_x_85:
        /* <DEDUP_REMOVED lines=10> */
.L_x_88:
[----:B------:R-:W-:Y:S05]  /*3850*/  BSYNC B1 ;  /* 0x0000000000017941 */ /* 0x000fea0003800000 */
.L_x_87:
        /* <DEDUP_REMOVED lines=9> */
.L_x_90:
[----:B------:R-:W-:Y:S05]  /*38f0*/  BSYNC B1 ;  /* 0x0000000000017941 */ /* 0x000fea0003800000 */
.L_x_89:
        /* <DEDUP_REMOVED lines=9> */
.L_x_92:
[----:B------:R-:W-:Y:S05]  /*3990*/  BSYNC B1 ;  /* 0x0000000000017941 */ /* 0x000fea0003800000 */
.L_x_91:
        /* <DEDUP_REMOVED lines=10> */
.L_x_94:
[----:B------:R-:W-:Y:S05]  /*3a40*/  BSYNC B1 ;  /* 0x0000000000017941 */ /* 0x000fea0003800000 */
.L_x_93:
[----:B0----5:R-:W-:Y:S01]  /*3a50*/  HADD2.F32 R2, -RZ, R19.H0_H0 ;  /* 0x20000013ff027230 */ /* 0x021fe20000004100 */
[----:B------:R-:W-:Y:S01]  /*3a60*/  ISETP.GT.AND P0, PT, R3, 0x39, PT ;  /* 0x000000390300780c */ /* 0x000fe20003f04270 */
[----:B------:R-:W-:Y:S01]  /*3a70*/  @P2 IMAD.MOV.U32 R3, RZ, RZ, R7 ;  /* 0x000000ffff032224 */ /* 0x000fe200078e0007 */
[----:B------:R-:W-:Y:S02]  /*3a80*/  BSSY B1, `(.L_x_95) ;  /* 0x0000009000017945 */ /* 0x000fe40003800000 */
[----:B------:R-:W-:Y:S01]  /*3a90*/  FMUL R13, R2, R59 ;  /* 0x0000003b020d7220 */ /* 0x000fe20000400000 */
[----:B------:R-:W-:Y:S01]  /*3aa0*/  @P2 IMAD.MOV.U32 R2, RZ, RZ, R6 ;  /* 0x000000ffff022224 */ /* 0x000fe200078e0006 */
[----:B------:R-:W-:Y:S02]  /*3ab0*/  ISETP.GT.AND P3, PT, R0, RZ, P0 ;  /* 0x000000ff0000720c */ /* 0x000fe40000764270 */
[----:B------:R-:W-:-:S05]  /*3ac0*/  FFMA R13, R52, R58, R13 ;  /* 0x0000003a340d7223 */ /* 0x000fca000000000d */
[----:B------:R-:W-:-:S05]  /*3ad0*/  F2FP.F16.F32.PACK_AB R13, RZ, R13 ;  /* 0x0000000dff0d723e */ /* 0x000fca00000000ff */
[----:B------:R0:W-:Y:S01]  /*3ae0*/  @P2 STG.E.U16 desc[UR36][R2.64+0x70], R13 ;  /* 0x0000700d02002986 */ /* 0x0001e2000c101524 */
[----:B------:R-:W-:Y:S05]  /*3af0*/  @!P3 BRA `(.L_x_96) ;  /* 0x000000000004b947 */ /* 0x000fea0003800000 */
[----:B------:R0:W5:Y:S02]  /*3b00*/  LDG.E.LTC128B.U16 R19, desc[UR36][R4.64+0x72] ;  /* 0x0000722404137981 */ /* 0x000164000c1e1520 */
.L_x_96:
[----:B------:R-:W-:Y:S05]  /*3b10*/  BSYNC B1 ;  /* 0x0000000000017941 */ /* 0x000fea0003800000 */
.L_x_95:
        /* <DEDUP_REMOVED lines=9> */
.L_x_98:
[----:B------:R-:W-:Y:S05]  /*3bb0*/  BSYNC B1 ;  /* 0x0000000000017941 */ /* 0x000fea0003800000 */
.L_x_97:
[----:B0----5:R-:W-:Y:S01]  /*3bc0*/  HADD2.F32 R2, -RZ, R19.H0_H0 ;  /* 0x20000013ff027230 */ /* 0x021fe20000004100 */
[----:B------:R-:W-:Y:S01]  /*3bd0*/  ISETP.GT.AND P0, PT, R0, 0x8, P0 ;  /* 0x000000080000780c */ /* 0x000fe20000704270 */
[----:B------:R-:W-:Y:S03]  /*3be0*/  BSSY B1, `(.L_x_99) ;  /* 0x000000a000017945 */ /* 0x000fe60003800000 */
[----:B------:R-:W-:Y:S01]  /*3bf0*/  FMUL R3, R2, R59 ;  /* 0x0000003b02037220 */ /* 0x000fe20000400000 */
[----:B------:R-:W-:-:S03]  /*3c00*/  @P1 IMAD.MOV.U32 R2, RZ, RZ, R10 ;  /* 0x000000ffff021224 */ /* 0x000fc600078e000a */
[----:B------:R-:W-:-:S05]  /*3c10*/  FFMA R3, R54, R58, R3 ;  /* 0x0000003a36037223 */ /* 0x000fca0000000003 */
[----:B------:R-:W-:-:S04]  /*3c20*/  F2FP.F16.F32.PACK_AB R3, RZ, R3 ;  /* 0x00000003ff03723e */ /* 0x000fc800000000ff */
[----:B----4-:R-:W-:Y:S01]  /*3c30*/  PRMT R4, R3, 0x7610, R4 ;  /* 0x0000761003047816 */ /* 0x010fe20000000004 */
[----:B------:R-:W-:-:S05]  /*3c40*/  @P1 IMAD.MOV.U32 R3, RZ, RZ, R11 ;  /* 0x000000ffff031224 */ /* 0x000fca00078e000b */
[----:B------:R0:W-:Y:S01]  /*3c50*/  @P1 STG.E.U16 desc[UR36][R2.64+0x70], R4 ;  /* 0x0000700402001986 */ /* 0x0001e2000c101524 */
[----:B------:R-:W-:Y:S05]  /*3c60*/  @!P0 BRA `(.L_x_100) ;  /* 0x0000000000048947 */ /* 0x000fea0003800000 */
[----:B------:R4:W5:Y:S02]  /*3c70*/  LDG.E.LTC128B.U16 R19, desc[UR36][R8.64+0x72] ;  /* 0x0000722408137981 */ /* 0x000964000c1e1520 */
.L_x_100:
[----:B------:R-:W-:Y:S05]  /*3c80*/  BSYNC B1 ;  /* 0x0000000000017941 */ /* 0x000fea0003800000 */
.L_x_99:
[----:B------:R-:W-:Y:S05]  /*3c90*/  @!P0 BRA `(.L_x_101) ;  /* 0x0000000800a88947 */ /* 0x000fea0003800000 */
[----:B-----5:R-:W-:-:S05]  /*3ca0*/  HADD2.F32 R0, -RZ, R19.H0_H0 ;  /* 0x20000013ff007230 */ /* 0x020fca0000004100 */
[----:B------:R-:W-:-:S04]  /*3cb0*/  FMUL R0, R0, R59 ;  /* 0x0000003b00007220 */ /* 0x000fc80000400000 */
[----:B------:R-:W-:-:S05]  /*3cc0*/  FFMA R0, R55, R58, R0 ;  /* 0x0000003a37007223 */ /* 0x000fca0000000000 */
[----:B------:R-:W-:-:S05]  /*3cd0*/  F2FP.F16.F32.PACK_AB R0, RZ, R0 ;  /* 0x00000000ff00723e */ /* 0x000fca00000000ff */
[----:B------:R0:W-:Y:S01]  /*3ce0*/  STG.E.U16 desc[UR36][R10.64+0x72], R0 ;  /* 0x000072000a007986 */ /* 0x0001e2000c101524 */
[----:B------:R-:W-:Y:S05]  /*3cf0*/  BRA `(.L_x_101) ;  /* 0x0000000800907947 */ /* 0x000fea0003800000 */
.L_x_40:
[----:B------:R-:W-:Y:S01]  /*3d00*/  ISETP.GT.AND P0, PT, R3, 0x1, PT ;  /* 0x000000010300780c */ /* 0x000fe20003f04270 */
[----:B------:R-:W-:Y:S01]  /*3d10*/  ULDC.64 UR4, c[0x0][0x5c0] ;  /* 0x0001700000047ab9 */ /* 0x000fe20000000a00 */
[-C--:B------:R-:W-:Y:S01]  /*3d20*/  FMUL R24, R24, R58.reuse ;  /* 0x0000003a18187220 */ /* 0x080fe20000400000 */
[-C--:B------:R-:W-:Y:S01]  /*3d30*/  FMUL R25, R25, R58.reuse ;  /* 0x0000003a19197220 */ /* 0x080fe20000400000 */
[----:B------:R-:W-:Y:S01]  /*3d40*/  ISETP.GT.AND P3, PT, R0, RZ, P0 ;  /* 0x000000ff0000720c */ /* 0x000fe20000764270 */
[-C--:B------:R-:W-:Y:S01]  /*3d50*/  FMUL R26, R26, R58.reuse ;  /* 0x0000003a1a1a7220 */ /* 0x080fe20000400000 */
[----:B------:R-:W-:Y:S01]  /*3d60*/  LEA R4, P4, R70, UR4, 0x1 ;  /* 0x0000000446047c11 */ /* 0x000fe2000f8808ff */
[----:B------:R-:W-:Y:S01]  /*3d70*/  FMUL R27, R27, R58 ;  /* 0x0000003a1b1b7220 */ /* 0x000fe20000400000 */
[----:B------:R-:W-:Y:S01]  /*3d80*/  F2FP.F16.F32.PACK_AB R24, RZ, R24 ;  /* 0x00000018ff18723e */ /* 0x000fe200000000ff */
[-C--:B------:R-:W-:Y:S01]  /*3d90*/  FMUL R28, R28, R58.reuse ;  /* 0x0000003a1c1c7220 */ /* 0x080fe20000400000 */
[----:B------:R-:W-:Y:S01]  /*3da0*/  LEA.HI.X R5, R70, UR5, R7, 0x1, P4 ;  /* 0x0000000546057c11 */ /* 0x000fe2000a0f0c07 */
[-C--:B------:R-:W-:Y:S01]  /*3db0*/  FMUL R29, R29, R58.reuse ;  /* 0x0000003a1d1d7220 */ /* 0x080fe20000400000 */
[----:B------:R-:W-:Y:S01]  /*3dc0*/  F2FP.F16.F32.PACK_AB R25, RZ, R25 ;  /* 0x00000019ff19723e */ /* 0x000fe200000000ff */
[-C--:B------:R-:W-:Y:S01]  /*3dd0*/  FMUL R30, R30, R58.reuse ;  /* 0x0000003a1e1e7220 */ /* 0x080fe20000400000 */
[----:B------:R-:W-:Y:S01]  /*3de0*/  SHF.L.U64.HI R77, R76, 0x4, R77 ;  /* 0x000000044c4d7819 */ /* 0x000fe2000001024d */
[----:B------:R-:W-:Y:S01]  /*3df0*/  @P1 STG.E.U16 desc[UR36][R4.64], R24 ;  /* 0x0000001804001986 */ /* 0x000fe2000c101524 */
[----:B------:R-:W-:Y:S01]  /*3e00*/  ISETP.GT.AND P1, PT, R3, 0x8, PT ;  /* 0x000000080300780c */ /* 0x000fe20003f24270 */
[----:B------:R-:W-:Y:S01]  /*3e10*/  FMUL R31, R31, R58 ;  /* 0x0000003a1f1f7220 */ /* 0x000fe20000400000 */
[----:B------:R-:W-:Y:S01]  /*3e20*/  ISETP.GT.AND P4, PT, R0, 0x8, P0 ;  /* 0x000000080000780c */ /* 0x000fe20000784270 */
[----:B------:R-:W-:Y:S01]  /*3e30*/  @P3 STG.E.U16 desc[UR36][R4.64+0x2], R25 ;  /* 0x0000021904003986 */ /* 0x000fe2000c101524 */
[----:B------:R-:W-:Y:S01]  /*3e40*/  LEA R6, P3, R76, R4, 0x4 ;  /* 0x000000044c067211 */ /* 0x000fe200078620ff */
[-C--:B------:R-:W-:Y:S01]  /*3e50*/  FMUL R32, R32, R58.reuse ;  /* 0x0000003a20207220 */ /* 0x080fe20000400000 */
[C---:B------:R-:W-:Y:S01]  /*3e60*/  ISETP.GT.AND P2, PT, R0.reuse, 0x8, P2 ;  /* 0x000000080000780c */ /* 0x040fe20001744270 */
[-C--:B------:R-:W-:Y:S01]  /*3e70*/  FMUL R33, R33, R58.reuse ;  /* 0x0000003a21217220 */ /* 0x080fe20000400000 */
[----:B------:R-:W-:Y:S01]  /*3e80*/  ISETP.GT.AND P0, PT, R3, 0x9, PT ;  /* 0x000000090300780c */ /* 0x000fe20003f04270 */
[----:B------:R-:W-:Y:S01]  /*3e90*/  IMAD.X R7, R77, 0x1, R5, P3 ;  /* 0x000000014d077824 */ /* 0x000fe200018e0605 */
[----:B------:R-:W-:Y:S01]  /*3ea0*/  ISETP.GT.AND P5, PT, R0, RZ, P1 ;  /* 0x000000ff0000720c */ /* 0x000fe20000fa4270 */
[-C--:B------:R-:W-:Y:S01]  /*3eb0*/  FMUL R34, R34, R58.reuse ;  /* 0x0000003a22227220 */ /* 0x080fe20000400000 */
[----:B------:R-:W-:Y:S01]  /*3ec0*/  ISETP.GT.AND P3, PT, R0, RZ, P0 ;  /* 0x000000ff0000720c */ /* 0x000fe20000764270 */
[----:B------:R-:W-:Y:S01]  /*3ed0*/  FMUL R35, R35, R58 ;  /* 0x0000003a23237220 */ /* 0x000fe20000400000 */
[----:B------:R-:W-:Y:S01]  /*3ee0*/  F2FP.F16.F32.PACK_AB R26, RZ, R26 ;  /* 0x0000001aff1a723e */ /* 0x000fe200000000ff */
[-C--:B------:R-:W-:Y:S01]  /*3ef0*/  FMUL R36, R36, R58.reuse ;  /* 0x0000003a24247220 */ /* 0x080fe20000400000 */
[----:B------:R-:W-:Y:S01]  /*3f00*/  F2FP.F16.F32.PACK_AB R27, RZ, R27 ;  /* 0x0000001bff1b723e */ /* 0x000fe200000000ff */
[----:B------:R-:W-:Y:S01]  /*3f10*/  FMUL R37, R37, R58 ;  /* 0x0000003a25257220 */ /* 0x000fe20000400000 */
[----:B------:R-:W-:Y:S01]  /*3f20*/  F2FP.F16.F32.PACK_AB R28, RZ, R28 ;  /* 0x0000001cff1c723e */ /* 0x000fe200000000ff */
[----:B------:R-:W-:Y:S01]  /*3f30*/  @P2 STG.E.U16 desc[UR36][R6.64], R26 ;  /* 0x0000001a06002986 */ /* 0x000fe2000c101524 */
[----:B------:R-:W-:Y:S01]  /*3f40*/  F2FP.F16.F32.PACK_AB R29, RZ, R29 ;  /* 0x0000001dff1d723e */ /* 0x000fe200000000ff */
[-C--:B------:R-:W-:Y:S01]  /*3f50*/  FMUL R38, R38, R58.reuse ;  /* 0x0000003a26267220 */ /* 0x080fe20000400000 */
[C---:B------:R-:W-:Y:S01]  /*3f60*/  ISETP.GT.AND P2, PT, R0.reuse, 0x8, P1 ;  /* 0x000000080000780c */ /* 0x040fe20000f44270 */
[----:B------:R-:W-:Y:S01]  /*3f70*/  @P4 STG.E.U16 desc[UR36][R6.64+0x2], R27 ;  /* 0x0000021b06004986 */ /* 0x000fe2000c101524 */
[----:B------:R-:W-:Y:S01]  /*3f80*/  ISETP.GT.AND P1, PT, R3, 0x10, PT ;  /* 0x000000100300780c */ /* 0x000fe20003f24270 */
[----:B------:R-:W-:Y:S01]  /*3f90*/  FMUL R39, R39, R58 ;  /* 0x0000003a27277220 */ /* 0x000fe20000400000 */
[----:B------:R-:W-:Y:S01]  /*3fa0*/  F2FP.F16.F32.PACK_AB R30, RZ, R30 ;  /* 0x0000001eff1e723e */ /* 0x000fe200000000ff */
[----:B------:R-:W-:Y:S01]  /*3fb0*/  @P5 STG.E.U16 desc[UR36][R4.64+0x10], R28 ;  /* 0x0000101c04005986 */ /* 0x000fe2000c101524 */
[----:B------:R-:W-:Y:S01]  /*3fc0*/  ISETP.GT.AND P4, PT, R0, RZ, P1 ;  /* 0x000000ff0000720c */ /* 0x000fe20000f84270 */
[-C--:B------:R-:W-:Y:S01]  /*3fd0*/  FMUL R40, R40, R58.reuse ;  /* 0x0000003a28287220 */ /* 0x080fe20000400000 */
[----:B------:R-:W-:Y:S01]  /*3fe0*/  F2FP.F16.F32.PACK_AB R31, RZ, R31 ;  /* 0x0000001fff1f723e */ /* 0x000fe200000000ff */
[----:B------:R-:W-:Y:S01]  /*3ff0*/  @P3 STG.E.U16 desc[UR36][R4.64+0x12], R29 ;  /* 0x0000121d04003986 */ /* 0x000fe2000c101524 */
[----:B------:R-:W-:Y:S01]  /*4000*/  ISETP.GT.AND P3, PT, R0, 0x8, P0 ;  /* 0x000000080000780c */ /* 0x000fe20000764270 */
[----:B------:R-:W-:Y:S01]  /*4010*/  FMUL R41, R41, R58 ;  /* 0x0000003a29297220 */ /* 0x000fe20000400000 */
[----:B------:R-:W-:Y:S01]  /*4020*/  ISETP.GT.AND P0, PT, R3, 0x11, PT ;  /* 0x000000110300780c */ /* 0x000fe20003f04270 */
[----:B------:R-:W-:Y:S01]  /*4030*/  @P2 STG.E.U16 desc[UR36][R6.64+0x10], R30 ;  /* 0x0000101e06002986 */ /* 0x000fe2000c101524 */
[----:B------:R-:W-:Y:S01]  /*4040*/  F2FP.F16.F32.PACK_AB R32, RZ, R32 ;  /* 0x00000020ff20723e */ /* 0x000fe200000000ff */
[-C--:B------:R-:W-:Y:S01]  /*4050*/  FMUL R42, R42, R58.reuse ;  /* 0x0000003a2a2a7220 */ /* 0x080fe20000400000 */
[C---:B------:R-:W-:Y:S01]  /*4060*/  ISETP.GT.AND P5, PT, R0.reuse, RZ, P0 ;  /* 0x000000ff0000720c */ /* 0x040fe200007a4270 */
[-C--:B------:R-:W-:Y:S01]  /*4070*/  FMUL R43, R43, R58.reuse ;  /* 0x0000003a2b2b7220 */ /* 0x080fe20000400000 */
[----:B------:R-:W-:Y:S01]  /*4080*/  ISETP.GT.AND P2, PT, R0, 0x8, P1 ;  /* 0x000000080000780c */ /* 0x000fe20000f44270 */
[-C--:B------:R-:W-:Y:S01]  /*4090*/  FMUL R44, R44, R58.reuse ;  /* 0x0000003a2c2c7220 */ /* 0x080fe20000400000 */
[----:B------:R-:W-:Y:S01]  /*40a0*/  ISETP.GT.AND P1, PT, R3, 0x18, PT ;  /* 0x000000180300780c */ /* 0x000fe20003f24270 */
[-C--:B------:R-:W-:Y:S01]  /*40b0*/  FMUL R45, R45, R58.reuse ;  /* 0x0000003a2d2d7220 */ /* 0x080fe20000400000 */
[----:B------:R-:W-:Y:S01]  /*40c0*/  F2FP.F16.F32.PACK_AB R33, RZ, R33 ;  /* 0x00000021ff21723e */ /* 0x000fe200000000ff */
[----:B------:R-:W-:Y:S01]  /*40d0*/  @P3 STG.E.U16 desc[UR36][R6.64+0x12], R31 ;  /* 0x0000121f06003986 */ /* 0x000fe2000c101524 */
[----:B------:R-:W-:Y:S01]  /*40e0*/  ISETP.GT.AND P3, PT, R0, 0x8, P0 ;  /* 0x000000080000780c */ /* 0x000fe20000764270 */
[-C--:B------:R-:W-:Y:S01]  /*40f0*/  FMUL R46, R46, R58.reuse ;  /* 0x0000003a2e2e7220 */ /* 0x080fe20000400000 */
[----:B------:R-:W-:Y:S01]  /*4100*/  ISETP.GT.AND P0, PT, R3, 0x19, PT ;  /* 0x000000190300780c */ /* 0x000fe20003f04270 */
[----:B------:R-:W-:Y:S01]  /*4110*/  @P4 STG.E.U16 desc[UR36][R4.64+0x20], R32 ;  /* 0x0000202004004986 */ /* 0x000fe2000c101524 */
[C---:B------:R-:W-:Y:S01]  /*4120*/  ISETP.GT.AND P4, PT, R0.reuse, RZ, P1 ;  /* 0x000000ff0000720c */ /* 0x040fe20000f84270 */
[----:B------:R-:W-:Y:S01]  /*4130*/  FMUL R47, R47, R58 ;  /* 0x0000003a2f2f7220 */ /* 0x000fe20000400000 */
[----:B------:R-:W-:Y:S01]  /*4140*/  F2FP.F16.F32.PACK_AB R34, RZ, R34 ;  /* 0x00000022ff22723e */ /* 0x000fe200000000ff */
[----:B------:R-:W-:Y:S01]  /*4150*/  @P5 STG.E.U16 desc[UR36][R4.64+0x22], R33 ;  /* 0x0000222104005986 */ /* 0x000fe2000c101524 */
[----:B------:R-:W-:Y:S01]  /*4160*/  ISETP.GT.AND P5, PT, R0, RZ, P0 ;  /* 0x000000ff0000720c */ /* 0x000fe200007a4270 */
[----:B------:R-:W-:Y:S01]  /*4170*/  FMUL R48, R48, R58 ;  /* 0x0000003a30307220 */ /* 0x000fe20000400000 */
[----:B------:R-:W-:Y:S01]  /*4180*/  F2FP.F16.F32.PACK_AB R35, RZ, R35 ;  /* 0x00000023ff23723e */ /* 0x000fe200000000ff */
[----:B------:R-:W-:Y:S01]  /*4190*/  @P2 STG.E.U16 desc[UR36][R6.64+0x20], R34 ;  /* 0x0000202206002986 */ /* 0x000fe2000c101524 */
[----:B------:R-:W-:Y:S01]  /*41a0*/  F2FP.F16.F32.PACK_AB R36, RZ, R36 ;  /* 0x00000024ff24723e */ /* 0x000fe200000000ff */
[-C--:B------:R-:W-:Y:S01]  /*41b0*/  FMUL R49, R49, R58.reuse ;  /* 0x0000003a31317220 */ /* 0x080fe20000400000 */
[----:B------:R-:W-:Y:S01]  /*41c0*/  ISETP.GT.AND P2, PT, R0, 0x8, P1 ;  /* 0x000000080000780c */ /* 0x000fe20000f44270 */
[----:B------:R-:W-:Y:S01]  /*41d0*/  @P3 STG.E.U16 desc[UR36][R6.64+0x22], R35 ;  /* 0x0000222306003986 */ /* 0x000fe2000c101524 */
[----:B------:R-:W-:Y:S01]  /*41e0*/  ISETP.GT.AND P1, PT, R3, 0x20, PT ;  /* 0x000000200300780c */ /* 0x000fe20003f24270 */
[-C--:B------:R-:W-:Y:S01]  /*41f0*/  FMUL R50, R50, R58.reuse ;  /* 0x0000003a32327220 */ /* 0x080fe20000400000 */
[----:B------:R-:W-:Y:S01]  /*4200*/  F2FP.F16.F32.PACK_AB R37, RZ, R37 ;  /* 0x00000025ff25723e */ /* 0x000fe200000000ff */
[----:B------:R-:W-:Y:S01]  /*4210*/  @P4 STG.E.U16 desc[UR36][R4.64+0x30], R36 ;  /* 0x0000302404004986 */ /* 0x000fe2000c101524 */
[C---:B------:R-:W-:Y:S01]  /*4220*/  ISETP.GT.AND P3, PT, R0.reuse, 0x8, P0 ;  /* 0x000000080000780c */ /* 0x040fe20000764270 */
[-C--:B------:R-:W-:Y:S01]  /*4230*/  FMUL R51, R51, R58.reuse ;  /* 0x0000003a33337220 */ /* 0x080fe20000400000 */
[----:B------:R-:W-:Y:S01]  /*4240*/  ISETP.GT.AND P0, PT, R3, 0x21, PT ;  /* 0x000000210300780c */ /* 0x000fe20003f04270 */
[----:B------:R-:W-:Y:S01]  /*4250*/  @P5 STG.E.U16 desc[UR36][R4.64+0x32], R37 ;  /* 0x0000322504005986 */ /* 0x000fe2000c101524 */
        /* <DEDUP_REMOVED lines=10> */
[----:B------:R-:W-:-:S02]  /*4300*/  F2FP.F16.F32.PACK_AB R41, RZ, R41 ;  /* 0x00000029ff29723e */ /* 0x000fc400000000ff */
[C---:B------:R-:W-:Y:S01]  /*4310*/  ISETP.GT.AND P1, PT, R0.reuse, 0x8, P1 ;  /* 0x000000080000780c */ /* 0x040fe20000f24270 */
[----:B------:R-:W-:Y:S01]  /*4320*/  @P3 STG.E.U16 desc[UR36][R6.64+0x32], R39 ;  /* 0x0000322706003986 */ /* 0x000fe2000c101524 */
[C---:B------:R-:W-:Y:S02]  /*4330*/  ISETP.GT.AND P2, PT, R0.reuse, 0x8, P0 ;  /* 0x000000080000780c */ /* 0x040fe40000744270 */
[C---:B------:R-:W-:Y:S01]  /*4340*/  ISETP.GT.AND P0, PT, R3.reuse, 0x29, PT ;  /* 0x000000290300780c */ /* 0x040fe20003f04270 */
[----:B------:R-:W-:Y:S01]  /*4350*/  @P4 STG.E.U16 desc[UR36][R4.64+0x40], R40 ;  /* 0x0000402804004986 */ /* 0x000fe2000c101524 */
[----:B------:R-:W-:Y:S02]  /*4360*/  ISETP.GT.AND P4, PT, R3, 0x28, PT ;  /* 0x000000280300780c */ /* 0x000fe40003f84270 */
[----:B------:R-:W-:Y:S01]  /*4370*/  F2FP.F16.F32.PACK_AB R42, RZ, R42 ;  /* 0x0000002aff2a723e */ /* 0x000fe200000000ff */
[----:B------:R-:W-:Y:S01]  /*4380*/  @P5 STG.E.U16 desc[UR36][R4.64+0x42], R41 ;  /* 0x0000422904005986 */ /* 0x000fe2000c101524 */
[----:B------:R-:W-:-:S02]  /*4390*/  ISETP.GT.AND P5, PT, R0, RZ, P4 ;  /* 0x000000ff0000720c */ /* 0x000fc400027a4270 */
[C---:B------:R-:W-:Y:S01]  /*43a0*/  ISETP.GT.AND P3, PT, R0.reuse, RZ, P0 ;  /* 0x000000ff0000720c */ /* 0x040fe20000764270 */
[----:B------:R-:W-:Y:S01]  /*43b0*/  @P1 STG.E.U16 desc[UR36][R6.64+0x40], R42 ;  /* 0x0000402a06001986 */ /* 0x000fe2000c101524 */
[----:B------:R-:W-:Y:S02]  /*43c0*/  F2FP.F16.F32.PACK_AB R43, RZ, R43 ;  /* 0x0000002bff2b723e */ /* 0x000fe400000000ff */
[----:B------:R-:W-:Y:S02]  /*43d0*/  F2FP.F16.F32.PACK_AB R44, RZ, R44 ;  /* 0x0000002cff2c723e */ /* 0x000fe400000000ff */
[C---:B------:R-:W-:Y:S01]  /*43e0*/  ISETP.GT.AND P4, PT, R0.reuse, 0x8, P4 ;  /* 0x000000080000780c */ /* 0x040fe20002784270 */
[----:B------:R-:W-:Y:S01]  /*43f0*/  @P2 STG.E.U16 desc[UR36][R6.64+0x42], R43 ;  /* 0x0000422b06002986 */ /* 0x000fe2000c101524 */
[----:B------:R-:W-:Y:S02]  /*4400*/  F2FP.F16.F32.PACK_AB R45, RZ, R45 ;  /* 0x0000002dff2d723e */ /* 0x000fe400000000ff */
[----:B------:R-:W-:Y:S01]  /*4410*/  ISETP.GT.AND P2, PT, R3, 0x31, PT ;  /* 0x000000310300780c */ /* 0x000fe20003f44270 */
[----:B------:R-:W-:Y:S01]  /*4420*/  @P5 STG.E.U16 desc[UR36][R4.64+0x50], R44 ;  /* 0x0000502c04005986 */ /* 0x000fe2000c101524 */
[----:B------:R-:W-:-:S02]  /*4430*/  ISETP.GT.AND P5, PT, R0, 0x8, P0 ;  /* 0x000000080000780c */ /* 0x000fc400007a4270 */
[C---:B------:R-:W-:Y:S01]  /*4440*/  ISETP.GT.AND P1, PT, R3.reuse, 0x38, PT ;  /* 0x000000380300780c */ /* 0x040fe20003f24270 */
[----:B------:R-:W-:Y:S01]  /*4450*/  @P3 STG.E.U16 desc[UR36][R4.64+0x52], R45 ;  /* 0x0000522d04003986 */ /* 0x000fe2000c101524 */
[C---:B------:R-:W-:Y:S02]  /*4460*/  ISETP.GT.AND P3, PT, R3.reuse, 0x30, PT ;  /* 0x000000300300780c */ /* 0x040fe40003f64270 */
[----:B------:R-:W-:Y:S01]  /*4470*/  ISETP.GT.AND P0, PT, R3, 0x39, PT ;  /* 0x000000390300780c */ /* 0x000fe20003f04270 */
[----:B------:R-:W-:Y:S01]  /*4480*/  @P4 IMAD.MOV.U32 R2, RZ, RZ, R6 ;  /* 0x000000ffff024224 */ /* 0x000fe200078e0006 */
[----:B------:R-:W-:Y:S01]  /*4490*/  F2FP.F16.F32.PACK_AB R46, RZ, R46 ;  /* 0x0000002eff2e723e */ /* 0x000fe200000000ff */
[----:B------:R-:W-:Y:S01]  /*44a0*/  @P4 IMAD.MOV.U32 R3, RZ, RZ, R7 ;  /* 0x000000ffff034224 */ /* 0x000fe200078e0007 */
[----:B------:R-:W-:Y:S02]  /*44b0*/  F2FP.F16.F32.PACK_AB R47, RZ, R47 ;  /* 0x0000002fff2f723e */ /* 0x000fe400000000ff */
[----:B------:R-:W-:-:S02]  /*44c0*/  F2FP.F16.F32.PACK_AB R48, RZ, R48 ;  /* 0x00000030ff30723e */ /* 0x000fc400000000ff */
[----:B------:R1:W-:Y:S01]  /*44d0*/  @P4 STG.E.U16 desc[UR36][R2.64+0x50], R46 ;  /* 0x0000502e02004986 */ /* 0x0003e2000c101524 */
[C---:B------:R-:W-:Y:S02]  /*44e0*/  ISETP.GT.AND P4, PT, R0.reuse, RZ, P2 ;  /* 0x000000ff0000720c */ /* 0x040fe40001784270 */
[----:B------:R-:W-:Y:S02]  /*44f0*/  F2FP.F16.F32.PACK_AB R49, RZ, R49 ;  /* 0x00000031ff31723e */ /* 0x000fe400000000ff */
[----:B------:R-:W-:Y:S02]  /*4500*/  ISETP.GT.AND P2, PT, R0, 0x8, P2 ;  /* 0x000000080000780c */ /* 0x000fe40001744270 */
[----:B------:R-:W-:Y:S02]  /*4510*/  F2FP.F16.F32.PACK_AB R50, RZ, R50 ;  /* 0x00000032ff32723e */ /* 0x000fe400000000ff */
[----:B------:R-:W-:Y:S02]  /*4520*/  F2FP.F16.F32.PACK_AB R51, RZ, R51 ;  /* 0x00000033ff33723e */ /* 0x000fe400000000ff */
[----:B------:R-:W-:Y:S01]  /*4530*/  F2FP.F16.F32.PACK_AB R52, RZ, R52 ;  /* 0x00000034ff34723e */ /* 0x000fe200000000ff */
[----:B-1----:R-:W-:Y:S01]  /*4540*/  @P5 IMAD.MOV.U32 R2, RZ, RZ, R6 ;  /* 0x000000ffff025224 */ /* 0x002fe200078e0006 */
[----:B------:R-:W-:Y:S01]  /*4550*/  F2FP.F16.F32.PACK_AB R53, RZ, R53 ;  /* 0x00000035ff35723e */ /* 0x000fe200000000ff */
[----:B------:R-:W-:Y:S01]  /*4560*/  @P5 IMAD.MOV.U32 R3, RZ, RZ, R7 ;  /* 0x000000ffff035224 */ /* 0x000fe200078e0007 */
[----:B------:R-:W-:-:S02]  /*4570*/  F2FP.F16.F32.PACK_AB R54, RZ, R54 ;  /* 0x00000036ff36723e */ /* 0x000fc400000000ff */
[----:B------:R-:W-:Y:S02]  /*4580*/  F2FP.F16.F32.PACK_AB R55, RZ, R55 ;  /* 0x00000037ff37723e */ /* 0x000fe400000000ff */
[----:B------:R1:W-:Y:S01]  /*4590*/  @P5 STG.E.U16 desc[UR36][R2.64+0x52], R47 ;  /* 0x0000522f02005986 */ /* 0x0003e2000c101524 */
[C---:B------:R-:W-:Y:S02]  /*45a0*/  ISETP.GT.AND P5, PT, R0.reuse, RZ, P3 ;  /* 0x000000ff0000720c */ /* 0x040fe40001fa4270 */
[----:B------:R-:W-:-:S11]  /*45b0*/  ISETP.GT.AND P3, PT, R0, 0x8, P3 ;  /* 0x000000080000780c */ /* 0x000fd60001f64270 */
[----:B-1----:R-:W-:Y:S02]  /*45c0*/  @P5 IMAD.MOV.U32 R2, RZ, RZ, R4 ;  /* 0x000000ffff025224 */ /* 0x002fe400078e0004 */
[----:B------:R-:W-:-:S05]  /*45d0*/  @P5 IMAD.MOV.U32 R3, RZ, RZ, R5 ;  /* 0x000000ffff035224 */ /* 0x000fca00078e0005 */
[----:B------:R1:W-:Y:S01]  /*45e0*/  @P5 STG.E.U16 desc[UR36][R2.64+0x60], R48 ;  /* 0x0000603002005986 */ /* 0x0003e2000c101524 */
[C---:B------:R-:W-:Y:S02]  /*45f0*/  ISETP.GT.AND P5, PT, R0.reuse, RZ, P0 ;  /* 0x000000ff0000720c */ /* 0x040fe400007a4270 */
[----:B------:R-:W-:Y:S01]  /*4600*/  ISETP.GT.AND P0, PT, R0, 0x8, P0 ;  /* 0x000000080000780c */ /* 0x000fe20000704270 */
[----:B-1----:R-:W-:Y:S02]  /*4610*/  @P4 IMAD.MOV.U32 R2, RZ, RZ, R4 ;  /* 0x000000ffff024224 */ /* 0x002fe400078e0004 */
[----:B------:R-:W-:-:S05]  /*4620*/  @P4 IMAD.MOV.U32 R3, RZ, RZ, R5 ;  /* 0x000000ffff034224 */ /* 0x000fca00078e0005 */
[----:B------:R1:W-:Y:S01]  /*4630*/  @P4 STG.E.U16 desc[UR36][R2.64+0x62], R49 ;  /* 0x0000623102004986 */ /* 0x0003e2000c101524 */
[C---:B------:R-:W-:Y:S02]  /*4640*/  ISETP.GT.AND P4, PT, R0.reuse, RZ, P1 ;  /* 0x000000ff0000720c */ /* 0x040fe40000f84270 */
[----:B------:R-:W-:Y:S01]  /*4650*/  ISETP.GT.AND P1, PT, R0, 0x8, P1 ;  /* 0x000000080000780c */ /* 0x000fe20000f24270 */
[----:B-1----:R-:W-:Y:S02]  /*4660*/  @P3 IMAD.MOV.U32 R2, RZ, RZ, R6 ;  /* 0x000000ffff023224 */ /* 0x002fe400078e0006 */
[----:B------:R-:W-:-:S05]  /*4670*/  @P3 IMAD.MOV.U32 R3, RZ, RZ, R7 ;  /* 0x000000ffff033224 */ /* 0x000fca00078e0007 */
[----:B------:R1:W-:Y:S02]  /*4680*/  @P3 STG.E.U16 desc[UR36][R2.64+0x60], R50 ;  /* 0x0000603202003986 */ /* 0x0003e4000c101524 */
[----:B-1----:R-:W-:Y:S02]  /*4690*/  @P2 IMAD.MOV.U32 R2, RZ, RZ, R6 ;  /* 0x000000ffff022224 */ /* 0x002fe400078e0006 */
[----:B------:R-:W-:-:S05]  /*46a0*/  @P2 IMAD.MOV.U32 R3, RZ, RZ, R7 ;  /* 0x000000ffff032224 */ /* 0x000fca00078e0007 */
[----:B------:R1:W-:Y:S02]  /*46b0*/  @P2 STG.E.U16 desc[UR36][R2.64+0x62], R51 ;  /* 0x0000623302002986 */ /* 0x0003e4000c101524 */
[----:B-1----:R-:W-:Y:S02]  /*46c0*/  @P4 IMAD.MOV.U32 R2, RZ, RZ, R4 ;  /* 0x000000ffff024224 */ /* 0x002fe400078e0004 */
[----:B------:R-:W-:-:S05]  /*46d0*/  @P4 IMAD.MOV.U32 R3, RZ, RZ, R5 ;  /* 0x000000ffff034224 */ /* 0x000fca00078e0005 */
[----:B------:R1:W-:Y:S04]  /*46e0*/  @P4 STG.E.U16 desc[UR36][R2.64+0x70], R52 ;  /* 0x0000703402004986 */ /* 0x0003e8000c101524 */
[----:B------:R2:W-:Y:S01]  /*46f0*/  @P5 STG.E.U16 desc[UR36][R4.64+0x72], R53 ;  /* 0x0000723504005986 */ /* 0x0005e2000c101524 */
[----:B-1----:R-:W-:Y:S02]  /*4700*/  @P1 IMAD.MOV.U32 R2, RZ, RZ, R6 ;  /* 0x000000ffff021224 */ /* 0x002fe400078e0006 */
[----:B------:R-:W-:-:S05]  /*4710*/  @P1 IMAD.MOV.U32 R3, RZ, RZ, R7 ;  /* 0x000000ffff031224 */ /* 0x000fca00078e0007 */
[----:B------:R2:W-:Y:S04]  /*4720*/  @P1 STG.E.U16 desc[UR36][R2.64+0x70], R54 ;  /* 0x0000703602001986 */ /* 0x0005e8000c101524 */
[----:B------:R2:W-:Y:S02]  /*4730*/  @P0 STG.E.U16 desc[UR36][R6.64+0x72], R55 ;  /* 0x0000723706000986 */ /* 0x0005e4000c101524 */
.L_x_101:
[----:B------:R-:W-:Y:S05]  /*4740*/  BSYNC B0 ;  /* 0x0000000000007941 */ /* 0x000fea0003800000 */
.L_x_39:
[----:B0-2---:R-:W2:Y:S01]  /*4750*/  LDL.64 R2, [R1] ;  /* 0x0000000001027983 */ /* 0x005ea20000100a00 */
[----:B------:R-:W-:Y:S01]  /*4760*/  ULDC.64 UR4, c[0x0][0x650] ;  /* 0x0001940000047ab9 */ /* 0x000fe20000000a00 */
[----:B------:R0:W-:Y:S01]  /*4770*/  SYNCS.ARRIVE.TRANS64.A1T0 RZ, [R66+UR47], RZ ;  /* 0x000000ff42ff79a7 */ /* 0x0001e2000810002f */
[----:B------:R-:W-:Y:S01]  /*4780*/  PRMT R0, RZ, 0x7610, R0 ;  /* 0x00007610ff007816 */ /* 0x000fe20000000000 */
[----:B-----5:R-:W-:Y:S02]  /*4790*/  IMAD.MOV.U32 R19, RZ, RZ, -0x1 ;  /* 0xffffffffff137424 */ /* 0x020fe400078e00ff */
[----:B------:R-:W-:Y:S01]  /*47a0*/  IMAD.MOV.U32 R22, RZ, RZ, -0x1 ;  /* 0xffffffffff167424 */ /* 0x000fe200078e00ff */
[----:B--2---:R-:W-:-:S04]  /*47b0*/  LEA R18, P0, R2, R18, 0x1 ;  /* 0x0000001202127211 */ /* 0x004fc800078008ff */
[----:B------:R-:W-:Y:S01]  /*47c0*/  LEA.HI.X R17, R2, R17, R23, 0x1, P0 ;  /* 0x0000001102117211 */ /* 0x000fe200000f0c17 */
[----:B------:R-:W-:Y:S01]  /*47d0*/  IMAD.MOV.U32 R2, RZ, RZ, -0x1 ;  /* 0xffffffffff027424 */ /* 0x000fe200078e00ff */
[----:B------:R-:W-:-:S04]  /*47e0*/  ISETP.GE.U32.AND P0, PT, R18, UR4, PT ;  /* 0x0000000412007c0c */ /* 0x000fc8000bf06070 */
[----:B------:R-:W-:-:S13]  /*47f0*/  ISETP.GE.U32.AND.EX P0, PT, R17, UR5, PT, P0 ;  /* 0x0000000511007c0c */ /* 0x000fda000bf06100 */
[----:B0-----:R-:W-:Y:S05]  /*4800*/  @P0 BRA `(.L_x_102) ;  /* 0x0000000400700947 */ /* 0x001fea0003800000 */
[----:B-1----:R-:W0:Y:S01]  /*4810*/  S2R R10, SR_CTAID.X ;  /* 0x00000000000a7919 */ /* 0x002e220000002500 */
[----:B---34-:R-:W1:Y:S01]  /*4820*/  LDC.64 R8, c[0x0][0x628] ;  /* 0x00018a00ff087b82 */ /* 0x018e620000000a00 */
[----:B------:R-:W-:Y:S01]  /*4830*/  ULDC UR4, c[0x0][0x150] ;  /* 0x0000540000047ab9 */ /* 0x000fe20000000800 */
[----:B------:R-:W-:Y:S01]  /*4840*/  IMAD.MOV.U32 R6, RZ, RZ, R18 ;  /* 0x000000ffff067224 */ /* 0x000fe200078e0012 */
[----:B------:R-:W2:Y:S01]  /*4850*/  S2R R20, SR_CTAID.Y ;  /* 0x0000000000147919 */ /* 0x000ea20000002600 */
[----:B------:R-:W-:-:S04]  /*4860*/  IMAD.MOV.U32 R7, RZ, RZ, R17 ;  /* 0x000000ffff077224 */ /* 0x000fc800078e0011 */
[----:B------:R-:W3:Y:S08]  /*4870*/  LDC R15, c[0x0][0x144] ;  /* 0x00005100ff0f7b82 */ /* 0x000ef00000000800 */
[----:B------:R-:W4:Y:S08]  /*4880*/  LDC R0, c[0x0][0x630] ;  /* 0x00018c00ff007b82 */ /* 0x000f300000000800 */
[----:B------:R-:W2:Y:S01]  /*4890*/  LDC.64 R12, c[0x0][0x620] ;  /* 0x00018800ff0c7b82 */ /* 0x000ea20000000a00 */
[----:B-1----:R-:W-:-:S04]  /*48a0*/  ISETP.NE.U32.AND P0, PT, R8, RZ, PT ;  /* 0x000000ff0800720c */ /* 0x002fc80003f05070 */
[----:B------:R-:W-:Y:S02]  /*48b0*/  ISETP.NE.AND.EX P0, PT, R9, RZ, PT, P0 ;  /* 0x000000ff0900720c */ /* 0x000fe40003f05300 */
[----:B0-----:R-:W-:-:S05]  /*48c0*/  I2FP.F32.U32 R2, R10 ;  /* 0x0000000a00027245 */ /* 0x001fca0000201000 */
[----:B------:R-:W-:-:S04]  /*48d0*/  FMUL R2, R2, UR4 ;  /* 0x0000000402027c20 */ /* 0x000fc80008400000 */
[----:B------:R0:W1:Y:S02]  /*48e0*/  F2I.U32.TRUNC.NTZ R14, R2 ;  /* 0x00000002000e7305 */ /* 0x000064000020f000 */
[----:B---34-:R-:W-:Y:S05]  /*48f0*/  @!P0 BRA `(.L_x_103) ;  /* 0x0000000000288947 */ /* 0x018fea0003800000 */
[----:B------:R-:W3:Y:S02]  /*4900*/  LDC R3, c[0x0][0x634] ;  /* 0x00018d00ff037b82 */ /* 0x000ee40000000800 */
[----:B---3--:R-:W-:-:S05]  /*4910*/  IADD3 R7, P0, R18, R3, RZ ;  /* 0x0000000312077210 */ /* 0x008fca0007f1e0ff */
[----:B------:R-:W-:-:S04]  /*4920*/  IMAD.X R11, RZ, RZ, R17, P0 ;  /* 0x000000ffff0b7224 */ /* 0x000fc800000e0611 */
[----:B0-----:R-:W-:-:S04]  /*4930*/  IMAD.WIDE.U32 R2, R11, R8, RZ ;  /* 0x000000080b027225 */ /* 0x001fc800078e00ff */
[----:B------:R-:W-:-:S04]  /*4940*/  IMAD.WIDE.U32 R4, P0, R7, R9, R2 ;  /* 0x0000000907047225 */ /* 0x000fc80007800002 */
[----:B------:R-:W-:-:S04]  /*4950*/  IMAD.WIDE.U32 R2, R7, R8, RZ ;  /* 0x0000000807027225 */ /* 0x000fc800078e00ff */
[----:B------:R-:W-:Y:S01]  /*4960*/  IMAD.X R7, RZ, RZ, RZ, P0 ;  /* 0x000000ffff077224 */ /* 0x000fe200000e06ff */
[----:B------:R-:W-:Y:S01]  /*4970*/  IADD3 RZ, P0, R3, R4, RZ ;  /* 0x0000000403ff7210 */ /* 0x000fe20007f1e0ff */
[----:B------:R-:W-:-:S04]  /*4980*/  IMAD.MOV.U32 R6, RZ, RZ, R5 ;  /* 0x000000ffff067224 */ /* 0x000fc800078e0005 */
[----:B------:R-:W-:-:S08]  /*4990*/  IMAD.WIDE.U32.X R6, R11, R9, R6, P0 ;  /* 0x000000090b067225 */ /* 0x000fd000000e0406 */
.L_x_103:
[----:B------:R-:W3:Y:S01]  /*49a0*/  LDC.64 R26, c[0x0][0x640] ;  /* 0x00019000ff1a7b82 */ /* 0x000ee20000000a00 */
[-C--:B------:R-:W-:Y:S01]  /*49b0*/  SHF.R.U64 R11, R6, R0.reuse, R7 ;  /* 0x00000000060b7219 */ /* 0x080fe20000001207 */
[----:B------:R-:W-:Y:S01]  /*49c0*/  IMAD.MOV.U32 R19, RZ, RZ, R17 ;  /* 0x000000ffff137224 */ /* 0x000fe200078e0011 */
[----:B------:R-:W-:Y:S01]  /*49d0*/  SHF.R.U32.HI R0, RZ, R0, R7 ;  /* 0x00000000ff007219 */ /* 0x000fe20000011607 */
[----:B-1----:R-:W-:Y:S01]  /*49e0*/  IMAD.MOV R14, RZ, RZ, -R14 ;  /* 0x000000ffff0e7224 */ /* 0x002fe200078e0a0e */
[----:B------:R-:W-:Y:S01]  /*49f0*/  IADD3 R5, P0, RZ, -R11, RZ ;  /* 0x8000000bff057210 */ /* 0x000fe20007f1e0ff */
[----:B------:R-:W-:Y:S01]  /*4a00*/  ULDC UR4, c[0x0][0x154] ;  /* 0x0000550000047ab9 */ /* 0x000fe20000000800 */
[----:B------:R-:W-:Y:S01]  /*4a10*/  IMAD.MOV.U32 R7, RZ, RZ, 0x1 ;  /* 0x00000001ff077424 */ /* 0x000fe200078e00ff */
[----:B------:R-:W1:Y:S01]  /*4a20*/  LDC R4, c[0x0][0x618] ;  /* 0x00018600ff047b82 */ /* 0x000e620000000800 */
[----:B------:R-:W-:Y:S02]  /*4a30*/  IMAD R22, R15, R14, R10 ;  /* 0x0000000e0f167224 */ /* 0x000fe400078e020a */
[----:B------:R-:W-:-:S04]  /*4a40*/  IMAD.X R3, RZ, RZ, ~R0, P0 ;  /* 0x000000ffff037224 */ /* 0x000fc800000e0e00 */
[-C--:B--2---:R-:W-:Y:S01]  /*4a50*/  IMAD R0, R3, R12.reuse, RZ ;  /* 0x0000000c03007224 */ /* 0x084fe200078e02ff */
[----:B------:R-:W2:Y:S01]  /*4a60*/  LDC R6, c[0x0][0x608] ;  /* 0x00018200ff067b82 */ /* 0x000ea20000000800 */
[----:B0-----:R-:W-:-:S04]  /*4a70*/  IMAD.WIDE.U32 R2, R5, R12, R18 ;  /* 0x0000000c05027225 */ /* 0x001fc800078e0012 */
[----:B------:R-:W-:Y:S01]  /*4a80*/  IMAD R5, R5, R13, R0 ;  /* 0x0000000d05057224 */ /* 0x000fe200078e0200 */
[----:B------:R-:W-:Y:S02]  /*4a90*/  I2FP.F32.U32 R0, R20 ;  /* 0x0000001400007245 */ /* 0x000fe40000201000 */
[----:B------:R-:W0:Y:S01]  /*4aa0*/  LDC R24, c[0x0][0x658] ;  /* 0x00019600ff187b82 */ /* 0x000e220000000800 */
[----:B------:R-:W-:Y:S01]  /*4ab0*/  IMAD.IADD R3, R3, 0x1, R5 ;  /* 0x0000000103037824 */ /* 0x000fe200078e0205 */
[----:B---3--:R-:W-:Y:S01]  /*4ac0*/  ISETP.NE.U32.AND P0, PT, R26, RZ, PT ;  /* 0x000000ff1a00720c */ /* 0x008fe20003f05070 */
[----:B------:R-:W-:Y:S01]  /*4ad0*/  FMUL R0, R0, UR4 ;  /* 0x0000000400007c20 */ /* 0x000fe20008400000 */
[----:B------:R-:W-:Y:S02]  /*4ae0*/  IMAD.MOV.U32 R5, RZ, RZ, -0x1 ;  /* 0xffffffffff057424 */ /* 0x000fe400078e00ff */
[----:B------:R-:W-:Y:S01]  /*4af0*/  ISETP.NE.AND.EX P0, PT, R27, RZ, PT, P0 ;  /* 0x000000ff1b00720c */ /* 0x000fe20003f05300 */
[----:B------:R3:W4:Y:S01]  /*4b00*/  F2I.U32.TRUNC.NTZ R12, R0 ;  /* 0x00000000000c7305 */ /* 0x000722000020f000 */
[----:B------:R-:W3:Y:S01]  /*4b10*/  LDC R15, c[0x0][0x148] ;  /* 0x00005200ff0f7b82 */ /* 0x000ee20000000800 */
[----:B-1----:R-:W-:-:S02]  /*4b20*/  SHF.R.U64 R10, R2, R4, R3 ;  /* 0x00000004020a7219 */ /* 0x002fc40000001203 */
[----:B------:R-:W-:-:S05]  /*4b30*/  SHF.R.U32.HI R3, RZ, R4, R3 ;  /* 0x00000004ff037219 */ /* 0x000fca0000011603 */
[----:B------:R-:W1:Y:S01]  /*4b40*/  LDC R14, c[0x0][0x600] ;  /* 0x00018000ff0e7b82 */ /* 0x000e620000000800 */
[-CC-:B--2---:R-:W-:Y:S02]  /*4b50*/  SHF.R.U64 R8, R10, R6.reuse, R3.reuse ;  /* 0x000000060a087219 */ /* 0x184fe40000001203 */
[----:B------:R-:W-:-:S05]  /*4b60*/  SHF.R.U32.HI R3, RZ, R6, R3 ;  /* 0x00000006ff037219 */ /* 0x000fca0000011603 */
[----:B------:R-:W2:Y:S01]  /*4b70*/  LDC R21, c[0x0][0x648] ;  /* 0x00019200ff157b82 */ /* 0x000ea20000000800 */
[-CC-:B0-----:R-:W-:Y:S02]  /*4b80*/  SHF.R.U64 R13, R8, R24.reuse, R3.reuse ;  /* 0x00000018080d7219 */ /* 0x181fe40000001203 */
[-C--:B------:R-:W-:Y:S02]  /*4b90*/  SHF.L.U32 R5, R5, R24.reuse, RZ ;  /* 0x0000001805057219 */ /* 0x080fe400000006ff */
[-C--:B------:R-:W-:Y:S01]  /*4ba0*/  SHF.R.U32.HI R3, RZ, R24.reuse, R3 ;  /* 0x00000018ff037219 */ /* 0x080fe20000011603 */
[----:B------:R-:W-:Y:S01]  /*4bb0*/  IMAD.MOV.U32 R2, RZ, RZ, R13 ;  /* 0x000000ffff027224 */ /* 0x000fe200078e000d */
[----:B------:R-:W-:Y:S01]  /*4bc0*/  SHF.L.U32 R24, R7, R24, RZ ;  /* 0x0000001807187219 */ /* 0x000fe200000006ff */
[----:B------:R-:W0:Y:S01]  /*4bd0*/  LDC R25, c[0x0][0x638] ;  /* 0x00018e00ff197b82 */ /* 0x000e220000000800 */
[----:B------:R-:W-:-:S07]  /*4be0*/  LOP3.LUT R19, RZ, R5, RZ, 0x33, !PT ;  /* 0x00000005ff137212 */ /* 0x000fce00078e33ff */
[----:B------:R-:W0:Y:S01]  /*4bf0*/  LDC R28, c[0x0][0x610] ;  /* 0x00018400ff1c7b82 */ /* 0x000e220000000800 */
[----:B----4-:R-:W-:Y:S05]  /*4c00*/  @!P0 BRA `(.L_x_104) ;  /* 0x0000000000288947 */ /* 0x010fea0003800000 */
[----:B---3--:R-:W3:Y:S02]  /*4c10*/  LDC R0, c[0x0][0x64c] ;  /* 0x00019300ff007b82 */ /* 0x008ee40000000800 */
[----:B---3--:R-:W-:-:S05]  /*4c20*/  IADD3 R7, P0, R13, R0, RZ ;  /* 0x000000000d077210 */ /* 0x008fca0007f1e0ff */
        /* <DEDUP_REMOVED lines=8> */
.L_x_104:
[----:B------:R-:W4:Y:S01]  /*4cb0*/  LDC R4, c[0x0][0x65c] ;  /* 0x00019700ff047b82 */ /* 0x000f220000000800 */
[----:B--23--:R-:W-:Y:S01]  /*4cc0*/  SHF.R.U64 R0, R2, R21, R3 ;  /* 0x0000001502007219 */ /* 0x00cfe20000001203 */
[----:B-1----:R-:W-:Y:S01]  /*4cd0*/  VIADD R3, R14, 0xffffffff ;  /* 0xffffffff0e037836 */ /* 0x002fe20000000000 */
[----:B------:R-:W-:Y:S01]  /*4ce0*/  LOP3.LUT R19, R8, R19, RZ, 0xc0, !PT ;  /* 0x0000001308137212 */ /* 0x000fe200078ec0ff */
[----:B------:R-:W-:Y:S02]  /*4cf0*/  IMAD.MOV R12, RZ, RZ, -R12 ;  /* 0x000000ffff0c7224 */ /* 0x000fe400078e0a0c */
[----:B------:R-:W-:Y:S01]  /*4d00*/  IMAD.MOV R2, RZ, RZ, -R0 ;  /* 0x000000ffff027224 */ /* 0x000fe200078e0a00 */
[----:B------:R-:W-:Y:S01]  /*4d10*/  LOP3.LUT R3, R10, R3, RZ, 0xc0, !PT ;  /* 0x000000030a037212 */ /* 0x000fe200078ec0ff */
[----:B------:R-:W-:Y:S02]  /*4d20*/  IMAD R19, R24, R0, R19 ;  /* 0x0000000018137224 */ /* 0x000fe400078e0213 */
[----:B0-----:R-:W-:-:S04]  /*4d30*/  IMAD R0, R2, R25, R13 ;  /* 0x0000001902007224 */ /* 0x001fc800078e020d */
[----:B------:R-:W-:Y:S01]  /*4d40*/  IMAD R2, R0, R14, R3 ;  /* 0x0000000e00027224 */ /* 0x000fe200078e0203 */
[----:B----4-:R-:W-:Y:S01]  /*4d50*/  ISETP.NE.AND P0, PT, R4, 0x1, PT ;  /* 0x000000010400780c */ /* 0x010fe20003f05270 */
[----:B------:R-:W-:-:S05]  /*4d60*/  IMAD.MOV.U32 R4, RZ, RZ, 0x1 ;  /* 0x00000001ff047424 */ /* 0x000fca00078e00ff */
[----:B------:R-:W-:-:S07]  /*4d70*/  PRMT R0, R4, 0x7610, R0 ;  /* 0x0000761004007816 */ /* 0x000fce0000000000 */
[----:B------:R-:W-:-:S04]  /*4d80*/  @P0 IMAD R22, R15, R12, R20 ;  /* 0x0000000c0f160224 */ /* 0x000fc800078e0214 */
[----:B------:R-:W-:-:S05]  /*4d90*/  IMAD R19, R19, R28, R22 ;  /* 0x0000001c13137224 */ /* 0x000fca00078e0216 */
[----:B------:R-:W-:Y:S02]  /*4da0*/  SEL R22, R2, R19, !P0 ;  /* 0x0000001302167207 */ /* 0x000fe40004000000 */
[----:B------:R-:W-:Y:S01]  /*4db0*/  SEL R19, R19, R2, !P0 ;  /* 0x0000000213137207 */ /* 0x000fe20004000000 */
[----:B------:R-:W-:-:S07]  /*4dc0*/  IMAD.MOV.U32 R2, RZ, RZ, R11 ;  /* 0x000000ffff027224 */ /* 0x000fce00078e000b */
.L_x_102:
[----:B------:R-:W-:Y:S02]  /*4dd0*/  LOP3.LUT P0, RZ, R0, 0xff, RZ, 0xc0, !PT ;  /* 0x000000ff00ff7812 */ /* 0x000fe4000780c0ff */
[----:B------:R-:W-:-:S11]  /*4de0*/  LOP3.LUT R73, R73, 0x1, RZ, 0x3c, !PT ;  /* 0x0000000149497812 */ /* 0x000fd600078e3cff */
[----:B------:R-:W-:Y:S05]  /*4df0*/  @P0 BRA `(.L_x_105) ;  /* 0xffffffc800a40947 */ /* 0x000fea000383ffff */
[----:B------:R-:W-:Y:S05]  /*4e00*/  EXIT ;  /* 0x000000000000794d */ /* 0x000fea0003800000 */
.L_x_18:
[----:B------:R-:W-:-:S08]  /*4e10*/  ISETP.NE.AND P0, PT, R5, RZ, PT ;  /* 0x000000ff0500720c */ /* 0x000fd00003f05270 */
[----:B0-----:R-:W0:-:S00]  /*4e20*/  USETMAXREG.DEALLOC.CTAPOOL 0x28 ;  /* 0x00000028000079c8 */ /* 0x001e0000080e0500 */
[----:B------:R-:W-:Y:S05]  /*4e30*/  @P0 EXIT ;  /* 0x000000000000094d */ /* 0x000fea0003800000 */
[----:B0-----:R-:W-:Y:S01]  /*4e40*/  LOP3.LUT P0, RZ, R8, 0xff, RZ, 0xc0, !PT ;  /* 0x000000ff08ff7812 */ /* 0x001fe2000780c0ff */
[----:B------:R-:W-:Y:S02]  /*4e50*/  IMAD.MOV.U32 R0, RZ, RZ, 0x1 ;  /* 0x00000001ff007424 */ /* 0x000fe400078e00ff */
[----:B------:R-:W-:-:S10]  /*4e60*/  IMAD.MOV.U32 R8, RZ, RZ, RZ ;  /* 0x000000ffff087224 */ /* 0x000fd400078e00ff */
[----:B------:R-:W-:Y:S05]  /*4e70*/  @!P0 BRA `(.L_x_106) ;  /* 0x0000000c00408947 */ /* 0x000fea0003800000 */
[----:B------:R-:W0:Y:S01]  /*4e80*/  S2R R7, SR_CgaCtaId ;  /* 0x0000000000077919 */ /* 0x000e220000008800 */
[----:B------:R-:W-:Y:S01]  /*4e90*/  LOP3.LUT P0, RZ, R4, 0x1f, RZ, 0xc0, !PT ;  /* 0x0000001f04ff7812 */ /* 0x000fe2000780c0ff */
[----:B------:R-:W-:Y:S01]  /*4ea0*/  ULDC UR5, c[0x0][0x658] ;  /* 0x0001960000057ab9 */ /* 0x000fe20000000800 */
[----:B------:R-:W-:Y:S01]  /*4eb0*/  UMOV UR6, 0xffffffff ;  /* 0xffffffff00067882 */ /* 0x000fe20000000000 */
[----:B------:R-:W-:Y:S01]  /*4ec0*/  BSSY B0, `(.L_x_106) ;  /* 0x00000cb000007945 */ /* 0x000fe20003800000 */
[----:B------:R-:W-:Y:S01]  /*4ed0*/  USHF.L.U32 UR6, UR6, UR5, URZ ;  /* 0x0000000506067299 */ /* 0x000fe2000800063f */
[C---:B------:R-:W-:Y:S01]  /*4ee0*/  ISETP.NE.AND P2, PT, R3.reuse, RZ, PT ;  /* 0x000000ff0300720c */ /* 0x040fe20003f45270 */
[----:B------:R-:W-:Y:S01]  /*4ef0*/  IMAD.MOV.U32 R9, RZ, RZ, 0x1 ;  /* 0x00000001ff097424 */ /* 0x000fe200078e00ff */
[----:B------:R-:W-:Y:S01]  /*4f00*/  ISETP.NE.OR P0, PT, R3, RZ, !P0 ;  /* 0x000000ff0300720c */ /* 0x000fe20004705670 */
[----:B------:R-:W-:Y:S01]  /*4f10*/  IMAD.MOV.U32 R0, RZ, RZ, 0x1 ;  /* 0x00000001ff007424 */ /* 0x000fe200078e00ff */
[----:B------:R-:W-:Y:S01]  /*4f20*/  LOP3.LUT R6, R16, 0x2, RZ, 0xfc, !PT ;  /* 0x0000000210067812 */ /* 0x000fe200078efcff */
[----:B------:R-:W-:Y:S01]  /*4f30*/  IMAD.MOV.U32 R8, RZ, RZ, RZ ;  /* 0x000000ffff087224 */ /* 0x000fe200078e00ff */
[----:B------:R-:W-:Y:S01]  /*4f40*/  ULDC UR4, c[0x0][0x600] ;  /* 0x0001800000047ab9 */ /* 0x000fe20000000800 */
[----:B------:R-:W-:Y:S01]  /*4f50*/  UMOV UR7, 0x1 ;  /* 0x0000000100077882 */ /* 0x000fe20000000000 */
[----:B------:R-:W-:-:S02]  /*4f60*/  UIADD3 UR19, UR40, 0x1, URZ ;  /* 0x0000000128137890 */ /* 0x000fc4000fffe03f */
[----:B------:R-:W-:Y:S02]  /*4f70*/  UIADD3 UR15, UR4, -0x1, URZ ;  /* 0xffffffff040f7890 */ /* 0x000fe4000fffe03f */
[----:B------:R-:W-:Y:S02]  /*4f80*/  USHF.L.U32 UR17, UR7, UR5, URZ ;  /* 0x0000000507117299 */ /* 0x000fe4000800063f */
[----:B------:R-:W-:Y:S01]  /*4f90*/  ULOP3.LUT UR16, URZ, UR6, URZ, 0x33, !UPT ;  /* 0x000000063f107292 */ /* 0x000fe2000f8e333f */
[----:B------:R-:W-:Y:S01]  /*4fa0*/  ULDC.64 UR20, c[0x0][0x198] ;  /* 0x0000660000147ab9 */ /* 0x000fe20000000a00 */
[C---:B0-----:R-:W-:Y:S02]  /*4fb0*/  IMAD.SHL.U32 R10, R7.reuse, 0x20, RZ ;  /* 0x00000020070a7824 */ /* 0x041fe400078e00ff */
[----:B------:R-:W-:-:S03]  /*4fc0*/  IMAD.SHL.U32 R7, R7, 0x800, RZ ;  /* 0x0000080007077824 */ /* 0x000fc600078e00ff */
[----:B------:R-:W-:Y:S02]  /*4fd0*/  LOP3.LUT R10, R10, 0x20, RZ, 0xc0, !PT ;  /* 0x000000200a0a7812 */ /* 0x000fe400078ec0ff */
[----:B------:R-:W-:-:S07]  /*4fe0*/  LOP3.LUT R7, R7, 0x800, RZ, 0xc0, !PT ;  /* 0x0000080007077812 */ /* 0x000fce00078ec0ff */
.L_x_118:
[----:B------:R-:W-:-:S03]  /*4ff0*/  UMOV UR4, 0xffffffff ;  /* 0xffffffff00047882 */ /* 0x000fc60000000000 */
[----:B------:R-:W-:Y:S05]  /*5000*/  BRA.DIV UR4, `(.L_x_107) ;  /* 0x0000001604587947 */ /* 0x000fea000b800000 */
[----:B------:R-:W-:-:S13]  /*5010*/  ELECT P6, URZ, PT ;  /* 0x00000000003f782f */ /* 0x000fda00038c0000 */
.L_x_141:
[----:B------:R-:W0:Y:S01]  /*5020*/  LDC R3, c[0x0][0x28c] ;  /* 0x0000a300ff037b82 */ /* 0x000e220000000800 */
[----:B------:R-:W-:Y:S01]  /*5030*/  BSSY B1, `(.L_x_108) ;  /* 0x0000039000017945 */ /* 0x000fe20003800000 */
[----:B0-----:R-:W-:-:S13]  /*5040*/  ISETP.LT.OR P6, PT, R3, 0x1, !P6 ;  /* 0x000000010300780c */ /* 0x001fda00077c1670 */
[----:B------:R-:W-:Y:S05]  /*5050*/  @P6 BRA `(.L_x_109) ;  /* 0x0000000000d86947 */ /* 0x000fea0003800000 */
[----:B------:R-:W-:Y:S02]  /*5060*/  IMAD R22, R22, 0x40, R10 ;  /* 0x0000004016167824 */ /* 0x000fe400078e020a */
[----:B------:R-:W-:Y:S02]  /*5070*/  IMAD.SHL.U32 R19, R19, 0x40, RZ ;  /* 0x0000004013137824 */ /* 0x000fe400078e00ff */
[----:B------:R-:W-:Y:S02]  /*5080*/  IMAD.MOV.U32 R14, RZ, RZ, RZ ;  /* 0x000000ffff0e7224 */ /* 0x000fe400078e00ff */
[----:B------:R-:W-:Y:S02]  /*5090*/  IMAD.U32 R15, RZ, RZ, UR19 ;  /* 0x00000013ff0f7e24 */ /* 0x000fe4000f8e00ff */
[----:B------:R-:W-:Y:S02]  /*50a0*/  IMAD.MOV.U32 R3, RZ, RZ, R0 ;  /* 0x000000ffff037224 */ /* 0x000fe400078e0000 */
[----:B------:R-:W-:-:S07]  /*50b0*/  IMAD.MOV.U32 R4, RZ, RZ, R8 ;  /* 0x000000ffff047224 */ /* 0x000fce00078e0008 */
.L_x_113:
[----:B------:R-:W0:Y:S01]  /*50c0*/  S2R R12, SR_CgaCtaId ;  /* 0x00000000000c7919 */ /* 0x000e220000008800 */
[----:B------:R-:W-:Y:S01]  /*50d0*/  MOV R5, 0x400 ;  /* 0x0000040000057802 */ /* 0x000fe20000000f00 */
[----:B------:R-:W1:Y:S03]  /*50e0*/  @!P2 LDC R11, c[0x0][0x500] ;  /* 0x00014000ff0bab82 */ /* 0x000e660000000800 */
[----:B0-----:R-:W-:Y:S02]  /*50f0*/  LEA R13, R12, R5, 0x18 ;  /* 0x000000050c0d7211 */ /* 0x001fe400078ec0ff */
[----:B------:R-:W-:-:S03]  /*5100*/  SHF.L.U32 R5, R3, 0x1f, RZ ;  /* 0x0000001f03057819 */ /* 0x000fc600000006ff */
[----:B------:R-:W-:-:S04]  /*5110*/  IMAD R12, R4, 0x8, R13 ;  /* 0x00000008040c7824 */ /* 0x000fc800078e020d */
[----:B------:R-:W0:Y:S02]  /*5120*/  SYNCS.PHASECHK.TRANS64.TRYWAIT P1, [R12+URZ+0x70], R5 ;  /* 0x000070050c0075a7 */ /* 0x000e24000802017f */
[----:B01----:R-:W-:Y:S05]  /*5130*/  @!P1 BRA `(.L_x_110) ;  /* 0x00000014002c9947 */ /* 0x003fea0003800000 */
.L_x_142:
[----:B0-----:R-:W-:Y:S01]  /*5140*/  PRMT R5, R6, 0x9910, RZ ;  /* 0x0000991006057816 */ /* 0x001fe200000000ff */
[----:B------:R0:W-:Y:S03]  /*5150*/  @!P2 SYNCS.ARRIVE.TRANS64 RZ, [R12+URZ], R11 ;  /* 0x0000000b0cffa9a7 */ /* 0x0001e6000800003f */
[----:B------:R-:W-:-:S13]  /*5160*/  ISETP.NE.AND P1, PT, R5, 0x2, PT ;  /* 0x000000020500780c */ /* 0x000fda0003f25270 */
[----:B0-----:R-:W-:Y:S05]  /*5170*/  @P1 BRA `(.L_x_111) ;  /* 0x0000000000041947 */ /* 0x001fea0003800000 */
[----:B------:R-:W-:Y:S01]  /*5180*/  BPT.TRAP 0x1 ;  /* 0x000000040000795c */ /* 0x000fe20000300000 */
.L_x_111:
[----:B------:R-:W-:Y:S05]  /*5190*/  @P0 BRA `(.L_x_112) ;  /* 0x0000000000040947 */ /* 0x000fea0003800000 */
[----:B------:R-:W-:Y:S01]  /*51a0*/  BPT.TRAP 0x1 ;  /* 0x000000040000795c */ /* 0x000fe20000300000 */
.L_x_112:
[----:B------:R-:W-:Y:S01]  /*51b0*/  IMAD R5, R4, 0x1000, R7 ;  /* 0x0000100004057824 */ /* 0x000fe200078e0207 */
[----:B------:R-:W-:Y:S01]  /*51c0*/  R2UR UR9, R12 ;  /* 0x000000000c0972ca */ /* 0x000fe200000e0000 */
[C-C-:B------:R-:W-:Y:S01]  /*51d0*/  IMAD R11, R4.reuse, 0x2000, R13.reuse ;  /* 0x00002000040b7824 */ /* 0x140fe200078e020d */
[----:B------:R-:W-:Y:S01]  /*51e0*/  UIADD3 UR4, UP0, UR20, 0xf0, URZ ;  /* 0x000000f014047890 */ /* 0x000fe2000ff1e03f */
[----:B------:R-:W-:Y:S01]  /*51f0*/  IMAD R5, R5, 0x2, R13 ;  /* 0x0000000205057824 */ /* 0x000fe200078e020d */
[----:B------:R-:W-:Y:S01]  /*5200*/  R2UR UR11, R19 ;  /* 0x00000000130b72ca */ /* 0x000fe200000e0000 */
[----:B------:R-:W-:Y:S01]  /*5210*/  VIADD R15, R15, 0xffffffff ;  /* 0xffffffff0f0f7836 */ /* 0x000fe20000000000 */
[----:B------:R-:W-:Y:S01]  /*5220*/  R2UR UR5, R11 ;  /* 0x000000000b0572ca */ /* 0x000fe200000e0000 */
[----:B------:R-:W-:Y:S01]  /*5230*/  UIADD3 UR22, UP1, UR20, 0x1f0, URZ ;  /* 0x000001f014167890 */ /* 0x000fe2000ff3e03f */
[----:B------:R-:W-:Y:S01]  /*5240*/  R2UR UR8, R5 ;  /* 0x00000000050872ca */ /* 0x000fe200000e0000 */
[----:B------:R-:W-:Y:S01]  /*5250*/  VIADD R4, R4, 0x1 ;  /* 0x0000000104047836 */ /* 0x000fe20000000000 */
[----:B------:R-:W-:Y:S01]  /*5260*/  R2UR UR10, R14 ;  /* 0x000000000e0a72ca */ /* 0x000fe200000e0000 */
[----:B------:R-:W-:Y:S01]  /*5270*/  UIADD3.X UR23, URZ, UR21, URZ, UP1, !UPT ;  /* 0x000000153f177290 */ /* 0x000fe20008ffe43f */
[----:B------:R-:W-:Y:S01]  /*5280*/  R2UR UR12, R2 ;  /* 0x00000000020c72ca */ /* 0x000fe200000e0000 */
[----:B------:R-:W-:Y:S01]  /*5290*/  UMOV UR6, 0x0 ;  /* 0x0000000000067882 */ /* 0x000fe20000000000 */
[----:B------:R-:W-:Y:S01]  /*52a0*/  R2UR UR18, R22 ;  /* 0x00000000161272ca */ /* 0x000fe200000e0000 */
[----:B------:R-:W-:Y:S01]  /*52b0*/  UMOV UR7, 0x10000000 ;  /* 0x1000000000077882 */ /* 0x000fe20000000000 */
[----:B------:R-:W-:Y:S01]  /*52c0*/  ISETP.GT.AND P3, PT, R15, 0x1, PT ;  /* 0x000000010f00780c */ /* 0x000fe20003f64270 */
[----:B------:R-:W-:Y:S01]  /*52d0*/  UMOV UR24, 0x30000 ;  /* 0x0003000000187882 */ /* 0x000fe20000000000 */
[----:B------:R-:W-:Y:S01]  /*52e0*/  ISETP.NE.AND P1, PT, R4, 0xe, PT ;  /* 0x0000000e0400780c */ /* 0x000fe20003f25270 */
[----:B------:R-:W-:Y:S01]  /*52f0*/  UIADD3 UR13, UR5, 0x200, URZ ;  /* 0x00000200050d7890 */ /* 0x000fe2000fffe03f */
[----:B------:R-:W-:Y:S01]  /*5300*/  VIADD R14, R14, 0x40 ;  /* 0x000000400e0e7836 */ /* 0x000fe20000000000 */
[----:B------:R-:W-:Y:S01]  /*5310*/  UIADD3.X UR5, URZ, UR21, URZ, UP0, !UPT ;  /* 0x000000153f057290 */ /* 0x000fe200087fe43f */
[----:B------:R-:W-:Y:S01]  /*5320*/  SEL R12, RZ, 0x1, P1 ;  /* 0x00000001ff0c7807 */ /* 0x000fe20000800000 */
[----:B------:R-:W-:Y:S01]  /*5330*/  UIADD3 UR14, UR8, 0x1c200, URZ ;  /* 0x0001c200080e7890 */ /* 0x000fe2000fffe03f */
[----:B------:R-:W-:-:S02]  /*5340*/  SEL R4, R4, RZ, P1 ;  /* 0x000000ff04047207 */ /* 0x000fc40000800000 */
[----:B------:R-:W-:Y:S01]  /*5350*/  UMOV UR8, UR13 ;  /* 0x0000000d00087c82 */ /* 0x000fe20008000000 */
[----:B------:R-:W-:-:S03]  /*5360*/  LOP3.LUT R3, R3, R12, RZ, 0x3c, !PT ;  /* 0x0000000c03037212 */ /* 0x000fc600078e3cff */
[----:B------:R0:W-:Y:S02]  /*5370*/  UTMALDG.3D [UR8], [UR4], desc[UR6] ;  /* 0x00000608040075b4 */ /* 0x0001e40008011000 */
[----:B0-----:R-:W-:Y:S01]  /*5380*/  UMOV UR8, UR14 ;  /* 0x0000000e00087c82 */ /* 0x001fe20008000000 */
[----:B------:R-:W-:Y:S02]  /*5390*/  UMOV UR11, UR18 ;  /* 0x00000012000b7c82 */ /* 0x000fe40008000000 */
[----:B------:R0:W-:Y:S02]  /*53a0*/  UTMALDG.3D.MULTICAST [UR8], [UR22], UR24, desc[UR6] ;  /* 0x00000608160073b4 */ /* 0x0001e40008011818 */
[----:B0-----:R-:W-:Y:S05]  /*53b0*/  @P3 BRA `(.L_x_113) ;  /* 0xfffffffc00403947 */ /* 0x001fea000383ffff */
.L_x_109:
[----:B------:R-:W-:Y:S05]  /*53c0*/  BSYNC B1 ;  /* 0x0000000000017941 */ /* 0x000fea0003800000 */
.L_x_108:
[----:B------:R-:W2:Y:S01]  /*53d0*/  LDL.64 R12, [R1] ;  /* 0x00000000010c7983 */ /* 0x000ea20000100a00 */
[----:B------:R-:W-:Y:S01]  /*53e0*/  LOP3.LUT P4, RZ, R9, 0xff, RZ, 0xc0, !PT ;  /* 0x000000ff09ff7812 */ /* 0x000fe2000788c0ff */
[----:B------:R-:W-:Y:S01]  /*53f0*/  VIADD R8, R8, UR40 ;  /* 0x0000002808087c36 */ /* 0x000fe20008000000 */
[----:B------:R-:W-:Y:S01]  /*5400*/  ULDC.64 UR4, c[0x0][0x650] ;  /* 0x0001940000047ab9 */ /* 0x000fe20000000a00 */
[----:B------:R-:W-:Y:S01]  /*5410*/  IMAD.U32 R5, RZ, RZ, UR40 ;  /* 0x00000028ff057e24 */ /* 0x000fe2000f8e00ff */
[----:B------:R-:W-:Y:S01]  /*5420*/  UISETP.GE.U32.AND UP0, UPT, UR40, 0xe, UPT ;  /* 0x0000000e2800788c */ /* 0x000fe2000bf06070 */
[----:B------:R-:W-:Y:S01]  /*5430*/  BSSY B1, `(.L_x_114) ;  /* 0x0000071000017945 */ /* 0x000fe20003800000 */
[----:B------:R-:W-:Y:S01]  /*5440*/  SHF.R.U32.HI R2, RZ, 0x1, R8 ;  /* 0x00000001ff027819 */ /* 0x000fe20000011608 */
[----:B------:R-:W-:Y:S01]  /*5450*/  IMAD.MOV.U32 R19, RZ, RZ, -0x1 ;  /* 0xffffffffff137424 */ /* 0x000fe200078e00ff */
[----:B------:R-:W-:Y:S01]  /*5460*/  ISETP.GT.U32.AND P1, PT, R8, 0xd, PT ;  /* 0x0000000d0800780c */ /* 0x000fe20003f24070 */
[----:B------:R-:W-:Y:S01]  /*5470*/  IMAD.MOV.U32 R22, RZ, RZ, -0x1 ;  /* 0xffffffffff167424 */ /* 0x000fe200078e00ff */
[----:B------:R-:W-:-:S02]  /*5480*/  PLOP3.LUT P3, PT, PT, PT, UP0, 0x80, 0x0 ;  /* 0x000000000000781c */ /* 0x000fc40003f6f008 */
[----:B------:R-:W-:Y:S01]  /*5490*/  ISETP.LT.U32.AND P1, PT, R5, 0xe, P1 ;  /* 0x0000000e0500780c */ /* 0x000fe20000f21070 */
[----:B------:R-:W0:Y:S01]  /*54a0*/  @P4 S2R R4, SR_CgaCtaId ;  /* 0x0000000000044919 */ /* 0x000e220000008800 */
[----:B------:R-:W-:Y:S02]  /*54b0*/  @P4 MOV R3, 0x400 ;  /* 0x0000040000034802 */ /* 0x000fe40000000f00 */
[----:B------:R-:W-:Y:S02]  /*54c0*/  PRMT R9, RZ, 0x7610, R9 ;  /* 0x00007610ff097816 */ /* 0x000fe40000000009 */
[----:B0-----:R-:W-:Y:S01]  /*54d0*/  @P4 LEA R4, R4, R3, 0x18 ;  /* 0x0000000304044211 */ /* 0x001fe200078ec0ff */
[----:B------:R-:W-:-:S03]  /*54e0*/  IMAD.WIDE.U32 R2, R2, -0x6db6db6d, RZ ;  /* 0x9249249302027825 */ /* 0x000fc600078e00ff */
[----:B------:R0:W-:Y:S01]  /*54f0*/  @P4 SYNCS.ARRIVE.TRANS64.A1T0 RZ, [R4+URZ+0x118], RZ ;  /* 0x000118ff04ff49a7 */ /* 0x0001e2000810003f */
[----:B------:R-:W-:Y:S01]  /*5500*/  IMAD.MOV.U32 R2, RZ, RZ, -0x1 ;  /* 0xffffffffff027424 */ /* 0x000fe200078e00ff */
[----:B------:R-:W-:Y:S02]  /*5510*/  SHF.R.U32.HI R5, RZ, 0x2, R3 ;  /* 0x00000002ff057819 */ /* 0x000fe40000011603 */
[----:B------:R-:W-:-:S03]  /*5520*/  SEL R3, RZ, 0x1, !P1 ;  /* 0x00000001ff037807 */ /* 0x000fc60004800000 */
[----:B------:R-:W-:Y:S01]  /*5530*/  IMAD R8, R5, -0xe, R8 ;  /* 0xfffffff205087824 */ /* 0x000fe200078e0208 */
[----:B------:R-:W-:Y:S02]  /*5540*/  LOP3.LUT R0, R0, R3, RZ, 0x3c, !PT ;  /* 0x0000000300007212 */ /* 0x000fe400078e3cff */
[----:B------:R-:W-:Y:S02]  /*5550*/  PRMT R3, RZ, 0x7610, R3 ;  /* 0x00007610ff037816 */ /* 0x000fe40000000003 */
[----:B------:R-:W-:Y:S02]  /*5560*/  @P3 LOP3.LUT R0, R0, 0x1, R5, 0x78, !PT ;  /* 0x0000000100003812 */ /* 0x000fe400078e7805 */
[----:B--2---:R-:W-:-:S04]  /*5570*/  IADD3 R18, P4, R18, R12, RZ ;  /* 0x0000000c12127210 */ /* 0x004fc80007f9e0ff */
[----:B------:R-:W-:Y:S01]  /*5580*/  ISETP.GE.U32.AND P1, PT, R18, UR4, PT ;  /* 0x0000000412007c0c */ /* 0x000fe2000bf26070 */
[----:B------:R-:W-:-:S05]  /*5590*/  IMAD.X R17, R17, 0x1, R23, P4 ;  /* 0x0000000111117824 */ /* 0x000fca00020e0617 */
[----:B------:R-:W-:-:S13]  /*55a0*/  ISETP.GE.U32.AND.EX P1, PT, R17, UR5, PT, P1 ;  /* 0x0000000511007c0c */ /* 0x000fda000bf26110 */
[----:B0-----:R-:W-:Y:S05]  /*55b0*/  @P1 BRA `(.L_x_115) ;  /* 0x0000000400601947 */ /* 0x001fea0003800000 */
[----:B------:R-:W0:Y:S01]  /*55c0*/  S2R R12, SR_CTAID.X ;  /* 0x00000000000c7919 */ /* 0x000e220000002500 */
[----:B------:R-:W-:Y:S01]  /*55d0*/  ULDC.64 UR4, c[0x0][0x628] ;  /* 0x00018a0000047ab9 */ /* 0x000fe20000000a00 */
[----:B------:R-:W-:Y:S01]  /*55e0*/  ULDC UR7, c[0x0][0x630] ;  /* 0x00018c0000077ab9 */ /* 0x000fe20000000800 */
[----:B------:R-:W-:Y:S01]  /*55f0*/  ISETP.NE.U32.AND P1, PT, RZ, UR4, PT ;  /* 0x00000004ff007c0c */ /* 0x000fe2000bf25070 */
[----:B------:R-:W1:Y:S01]  /*5600*/  S2R R13, SR_CTAID.Y ;  /* 0x00000000000d7919 */ /* 0x000e620000002600 */
[----:B------:R-:W-:Y:S01]  /*5610*/  ULDC UR8, c[0x0][0x150] ;  /* 0x0000540000087ab9 */ /* 0x000fe20000000800 */
[----:B------:R-:W-:Y:S01]  /*5620*/  IMAD.MOV.U32 R2, RZ, RZ, R18 ;  /* 0x000000ffff027224 */ /* 0x000fe200078e0012 */
[----:B------:R-:W-:Y:S01]  /*5630*/  ISETP.NE.AND.EX P1, PT, RZ, UR5, PT, P1 ;  /* 0x00000005ff007c0c */ /* 0x000fe2000bf25310 */
[----:B------:R-:W-:Y:S01]  /*5640*/  IMAD.MOV.U32 R3, RZ, RZ, R17 ;  /* 0x000000ffff037224 */ /* 0x000fe200078e0011 */
[----:B0-----:R-:W-:-:S11]  /*5650*/  I2FP.F32.U32 R14, R12 ;  /* 0x0000000c000e7245 */ /* 0x001fd60000201000 */
[----:B------:R-:W-:Y:S05]  /*5660*/  @!P1 BRA `(.L_x_116) ;  /* 0x0000000000289947 */ /* 0x000fea0003800000 */
[----:B------:R-:W-:Y:S02]  /*5670*/  ULDC UR6, c[0x0][0x634] ;  /* 0x00018d0000067ab9 */ /* 0x000fe40000000800 */
[----:B------:R-:W-:-:S05]  /*5680*/  IADD3 R3, P1, R18, UR6, RZ ;  /* 0x0000000612037c10 */ /* 0x000fca000ff3e0ff */
[----:B------:R-:W-:-:S04]  /*5690*/  IMAD.X R11, RZ, RZ, R17, P1 ;  /* 0x000000ffff0b7224 */ /* 0x000fc800008e0611 */
[----:B------:R-:W-:-:S04]  /*56a0*/  IMAD.WIDE.U32 R4, R11, UR4, RZ ;  /* 0x000000040b047c25 */ /* 0x000fc8000f8e00ff */
[----:B------:R-:W-:-:S04]  /*56b0*/  IMAD.WIDE.U32 R4, P1, R3, UR5, R4 ;  /* 0x0000000503047c25 */ /* 0x000fc8000f820004 */
[----:B------:R-:W-:-:S04]  /*56c0*/  IMAD.WIDE.U32 R2, R3, UR4, RZ ;  /* 0x0000000403027c25 */ /* 0x000fc8000f8e00ff */
[----:B------:R-:W-:Y:S01]  /*56d0*/  IMAD.MOV.U32 R2, RZ, RZ, R5 ;  /* 0x000000ffff027224 */ /* 0x000fe200078e0005 */
[----:B------:R-:W-:Y:S01]  /*56e0*/  IADD3 RZ, P3, R3, R4, RZ ;  /* 0x0000000403ff7210 */ /* 0x000fe20007f7e0ff */
[----:B------:R-:W-:-:S04]  /*56f0*/  IMAD.X R3, RZ, RZ, RZ, P1 ;  /* 0x000000ffff037224 */ /* 0x000fc800008e06ff */
[----:B------:R-:W-:-:S08]  /*5700*/  IMAD.WIDE.U32.X R2, R11, UR5, R2, P3 ;  /* 0x000000050b027c25 */ /* 0x000fd000098e0402 */
.L_x_116:
[----:B------:R-:W0:Y:S01]  /*5710*/  LDC R21, c[0x0][0x65c] ;  /* 0x00019700ff157b82 */ /* 0x000e220000000800 */
[--C-:B------:R-:W-:Y:S01]  /*5720*/  SHF.R.U64 R11, R2, UR7, R3.reuse ;  /* 0x00000007020b7c19 */ /* 0x100fe20008001203 */
[----:B------:R-:W-:Y:S01]  /*5730*/  FMUL R14, R14, UR8 ;  /* 0x000000080e0e7c20 */ /* 0x000fe20008400000 */
[----:B------:R-:W-:Y:S01]  /*5740*/  SHF.R.U32.HI R2, RZ, UR7, R3 ;  /* 0x00000007ff027c19 */ /* 0x000fe20008011603 */
[----:B------:R-:W-:Y:S01]  /*5750*/  ULDC UR6, c[0x0][0x154] ;  /* 0x0000550000067ab9 */ /* 0x000fe20000000800 */
[----:B------:R-:W-:Y:S01]  /*5760*/  IADD3 R15, P1, RZ, -R11, RZ ;  /* 0x8000000bff0f7210 */ /* 0x000fe20007f3e0ff */
[----:B------:R-:W-:Y:S01]  /*5770*/  ULDC.64 UR4, c[0x0][0x620] ;  /* 0x0001880000047ab9 */ /* 0x000fe20000000a00 */
[----:B-1----:R-:W-:Y:S01]  /*5780*/  I2FP.F32.U32 R3, R13 ;  /* 0x0000000d00037245 */ /* 0x002fe20000201000 */
[----:B------:R-:W1:Y:S01]  /*5790*/  LDC R19, c[0x0][0x144] ;  /* 0x00005100ff137b82 */ /* 0x000e620000000800 */
[----:B------:R-:W2:Y:S01]  /*57a0*/  F2I.U32.TRUNC.NTZ R14, R14 ;  /* 0x0000000e000e7305 */ /* 0x000ea2000020f000 */
[----:B------:R-:W-:-:S02]  /*57b0*/  IMAD.X R2, RZ, RZ, ~R2, P1 ;  /* 0x000000ffff027224 */ /* 0x000fc400008e0e02 */
[----:B------:R-:W-:Y:S01]  /*57c0*/  FMUL R4, R3, UR6 ;  /* 0x0000000603047c20 */ /* 0x000fe20008400000 */
[----:B------:R-:W-:Y:S01]  /*57d0*/  IMAD.MOV.U32 R3, RZ, RZ, R17 ;  /* 0x000000ffff037224 */ /* 0x000fe200078e0011 */
[----:B------:R-:W-:Y:S01]  /*57e0*/  ULDC.64 UR6, c[0x0][0x640] ;  /* 0x0001900000067ab9 */ /* 0x000fe20000000a00 */
[----:B------:R-:W-:Y:S01]  /*57f0*/  IMAD R2, R2, UR4, RZ ;  /* 0x0000000402027c24 */ /* 0x000fe2000f8e02ff */
[----:B------:R-:W3:Y:S01]  /*5800*/  LDC R20, c[0x0][0x148] ;  /* 0x00005200ff147b82 */ /* 0x000ee20000000800 */
[----:B------:R-:W-:Y:S01]  /*5810*/  ISETP.NE.U32.AND P1, PT, RZ, UR6, PT ;  /* 0x00000006ff007c0c */ /* 0x000fe2000bf25070 */
[----:B------:R-:W4:Y:S01]  /*5820*/  F2I.U32.TRUNC.NTZ R4, R4 ;  /* 0x0000000400047305 */ /* 0x000f22000020f000 */
[----:B------:R-:W-:Y:S02]  /*5830*/  IMAD R5, R15, UR5, R2 ;  /* 0x000000050f057c24 */ /* 0x000fe4000f8e0202 */
[----:B------:R-:W-:Y:S01]  /*5840*/  IMAD.MOV.U32 R2, RZ, RZ, R18 ;  /* 0x000000ffff027224 */ /* 0x000fe200078e0012 */
[----:B------:R-:W-:-:S02]  /*5850*/  ISETP.NE.AND.EX P1, PT, RZ, UR7, PT, P1 ;  /* 0x00000007ff007c0c */ /* 0x000fc4000bf25310 */
[----:B0-----:R-:W-:Y:S01]  /*5860*/  ISETP.NE.AND P4, PT, R21, 0x1, PT ;  /* 0x000000011500780c */ /* 0x001fe20003f85270 */
[----:B------:R-:W-:Y:S01]  /*5870*/  IMAD.WIDE.U32 R2, R15, UR4, R2 ;  /* 0x000000040f027c25 */ /* 0x000fe2000f8e0002 */
[----:B------:R-:W-:-:S03]  /*5880*/  ULDC UR4, c[0x0][0x618] ;  /* 0x0001860000047ab9 */ /* 0x000fc60000000800 */
[----:B--2---:R-:W-:Y:S02]  /*5890*/  IMAD.MOV R14, RZ, RZ, -R14 ;  /* 0x000000ffff0e7224 */ /* 0x004fe400078e0a0e */
[----:B------:R-:W-:Y:S02]  /*58a0*/  IMAD.IADD R3, R3, 0x1, R5 ;  /* 0x0000000103037824 */ /* 0x000fe400078e0205 */
[----:B-1----:R-:W-:-:S03]  /*58b0*/  IMAD R12, R19, R14, R12 ;  /* 0x0000000e130c7224 */ /* 0x002fc600078e020c */
[--C-:B------:R-:W-:Y:S01]  /*58c0*/  SHF.R.U64 R14, R2, UR4, R3.reuse ;  /* 0x00000004020e7c19 */ /* 0x100fe20008001203 */
[----:B----4-:R-:W-:Y:S01]  /*58d0*/  IMAD.MOV R2, RZ, RZ, -R4 ;  /* 0x000000ffff027224 */ /* 0x010fe200078e0a04 */
[----:B------:R-:W-:Y:S01]  /*58e0*/  SHF.R.U32.HI R3, RZ, UR4, R3 ;  /* 0x00000004ff037c19 */ /* 0x000fe20008011603 */
[----:B------:R-:W-:Y:S02]  /*58f0*/  ULDC UR4, c[0x0][0x608] ;  /* 0x0001820000047ab9 */ /* 0x000fe40000000800 */
[----:B---3--:R-:W-:Y:S01]  /*5900*/  @P4 IMAD R12, R20, R2, R13 ;  /* 0x00000002140c4224 */ /* 0x008fe200078e020d */
[--C-:B------:R-:W-:Y:S02]  /*5910*/  SHF.R.U64 R19, R14, UR4, R3.reuse ;  /* 0x000000040e137c19 */ /* 0x100fe40008001203 */
[----:B------:R-:W-:Y:S01]  /*5920*/  SHF.R.U32.HI R2, RZ, UR4, R3 ;  /* 0x00000004ff027c19 */ /* 0x000fe20008011603 */
[----:B------:R-:W-:-:S03]  /*5930*/  ULDC UR4, c[0x0][0x658] ;  /* 0x0001960000047ab9 */ /* 0x000fc60000000800 */
[--C-:B------:R-:W-:Y:S02]  /*5940*/  SHF.R.U64 R13, R19, UR4, R2.reuse ;  /* 0x00000004130d7c19 */ /* 0x100fe40008001202 */
[----:B------:R-:W-:-:S03]  /*5950*/  SHF.R.U32.HI R2, RZ, UR4, R2 ;  /* 0x00000004ff027c19 */ /* 0x000fc60008011602 */
[----:B------:R-:W-:Y:S02]  /*5960*/  IMAD.MOV.U32 R4, RZ, RZ, R13 ;  /* 0x000000ffff047224 */ /* 0x000fe400078e000d */
[----:B------:R-:W-:Y:S01]  /*5970*/  IMAD.MOV.U32 R3, RZ, RZ, R2 ;  /* 0x000000ffff037224 */ /* 0x000fe200078e0002 */
[----:B------:R-:W-:Y:S06]  /*5980*/  @!P1 BRA `(.L_x_117) ;  /* 0x00000000002c9947 */ /* 0x000fec0003800000 */
        /* <DEDUP_REMOVED lines=9> */
[----:B------:R-:W-:-:S04]  /*5a20*/  IMAD.WIDE.U32.X R2, R15, UR7, R2, P3 ;  /* 0x000000070f027c25 */ /* 0x000fc800098e0402 */
[----:B------:R-:W-:-:S07]  /*5a30*/  IMAD.MOV.U32 R4, RZ, RZ, R2 ;  /* 0x000000ffff047224 */ /* 0x000fce00078e0002 */
.L_x_117:
[----:B------:R-:W-:Y:S01]  /*5a40*/  ULDC UR4, c[0x0][0x648] ;  /* 0x0001920000047ab9 */ /* 0x000fe20000000800 */
[----:B------:R-:W-:Y:S01]  /*5a50*/  LOP3.LUT R2, R19, UR16, RZ, 0xc0, !PT ;  /* 0x0000001013027c12 */ /* 0x000fe2000f8ec0ff */
[----:B------:R-:W-:Y:S01]  /*5a60*/  ULDC UR5, c[0x0][0x610] ;  /* 0x0001840000057ab9 */ /* 0x000fe20000000800 */
[----:B------:R-:W-:Y:S01]  /*5a70*/  SHF.R.U64 R3, R4, UR4, R3 ;  /* 0x0000000404037c19 */ /* 0x000fe20008001203 */
[----:B------:R-:W-:Y:S01]  /*5a80*/  ULDC UR4, c[0x0][0x638] ;  /* 0x00018e0000047ab9 */ /* 0x000fe20000000800 */
[----:B------:R-:W-:-:S03]  /*5a90*/  LOP3.LUT R14, R14, UR15, RZ, 0xc0, !PT ;  /* 0x0000000f0e0e7c12 */ /* 0x000fc6000f8ec0ff */
[----:B------:R-:W-:Y:S02]  /*5aa0*/  IMAD.MOV R4, RZ, RZ, -R3 ;  /* 0x000000ffff047224 */ /* 0x000fe400078e0a03 */
[----:B------:R-:W-:Y:S02]  /*5ab0*/  IMAD R3, R3, UR17, R2 ;  /* 0x0000001103037c24 */ /* 0x000fe4000f8e0202 */
[----:B------:R-:W-:Y:S01]  /*5ac0*/  IMAD R13, R4, UR4, R13 ;  /* 0x00000004040d7c24 */ /* 0x000fe2000f8e020d */
[----:B------:R-:W-:Y:S01]  /*5ad0*/  ULDC UR4, c[0x0][0x600] ;  /* 0x0001800000047ab9 */ /* 0x000fe20000000800 */
[----:B------:R-:W-:Y:S02]  /*5ae0*/  IMAD R12, R3, UR5, R12 ;  /* 0x00000005030c7c24 */ /* 0x000fe4000f8e020c */
[----:B------:R-:W-:Y:S02]  /*5af0*/  IMAD R13, R13, UR4, R14 ;  /* 0x000000040d0d7c24 */ /* 0x000fe4000f8e020e */
[----:B------:R-:W-:-:S02]  /*5b00*/  IMAD.MOV.U32 R3, RZ, RZ, 0x1 ;  /* 0x00000001ff037424 */ /* 0x000fc400078e00ff */
[----:B------:R-:W-:Y:S01]  /*5b10*/  IMAD.MOV.U32 R2, RZ, RZ, R11 ;  /* 0x000000ffff027224 */ /* 0x000fe200078e000b */
[----:B------:R-:W-:Y:S02]  /*5b20*/  SEL R22, R13, R12, !P4 ;  /* 0x0000000c0d167207 */ /* 0x000fe40006000000 */
[----:B------:R-:W-:-:S07]  /*5b30*/  SEL R19, R12, R13, !P4 ;  /* 0x0000000d0c137207 */ /* 0x000fce0006000000 */
.L_x_115:
[----:B------:R-:W-:Y:S05]  /*5b40*/  BSYNC B1 ;  /* 0x0000000000017941 */ /* 0x000fea0003800000 */
.L_x_114:
[----:B------:R-:W-:-:S13]  /*5b50*/  LOP3.LUT P1, RZ, R3, 0xff, RZ, 0xc0, !PT ;  /* 0x000000ff03ff7812 */ /* 0x000fda000782c0ff */
[----:B------:R-:W-:Y:S05]  /*5b60*/  @P1 BRA `(.L_x_118) ;  /* 0xfffffff400201947 */ /* 0x000fea000383ffff */
[----:B------:R-:W-:Y:S05]  /*5b70*/  BSYNC B0 ;  /* 0x0000000000007941 */ /* 0x000fea0003800000 */
.L_x_106:
[----:B------:R-:W-:-:S03]  /*5b80*/  UMOV UR4, 0xffffffff ;  /* 0xffffffff00047882 */ /* 0x000fc60000000000 */
[----:B------:R-:W-:Y:S05]  /*5b90*/  BRA.DIV UR4, `(.L_x_119) ;  /* 0x0000000a04a87947 */ /* 0x000fea000b800000 */
[----:B------:R-:W-:-:S13]  /*5ba0*/  ELECT P6, URZ, PT ;  /* 0x00000000003f782f */ /* 0x000fda00038c0000 */
.L_x_145:
[----:B------:R-:W-:Y:S04]  /*5bb0*/  BSSY B0, `(.L_x_120) ;  /* 0x0000085000007945 */ /* 0x000fe80003800000 */
[----:B------:R-:W-:Y:S05]  /*5bc0*/  @!P6 BRA `(.L_x_121) ;  /* 0x00000008000ce947 */ /* 0x000fea0003800000 */
[----:B------:R-:W-:-:S04]  /*5bd0*/  LOP3.LUT R16, R16, 0x2, RZ, 0xfc, !PT ;  /* 0x0000000210107812 */ /* 0x000fc800078efcff */
[----:B------:R-:W-:-:S13]  /*5be0*/  ISETP.NE.AND P0, PT, R16, 0x3, PT ;  /* 0x000000031000780c */ /* 0x000fda0003f05270 */
[----:B------:R-:W-:Y:S05]  /*5bf0*/  @!P0 BRA `(.L_x_122) ;  /* 0x0000000000048947 */ /* 0x000fea0003800000 */
[----:B------:R-:W-:Y:S01]  /*5c00*/  BPT.TRAP 0x1 ;  /* 0x000000040000795c */ /* 0x000fe20000300000 */
.L_x_122:
[----:B------:R-:W0:Y:S01]  /*5c10*/  S2R R3, SR_CgaCtaId ;  /* 0x0000000000037919 */ /* 0x000e220000008800 */
[----:B------:R-:W-:-:S04]  /*5c20*/  MOV R2, 0x400 ;  /* 0x0000040000027802 */ /* 0x000fc80000000f00 */
[----:B0-----:R-:W-:Y:S02]  /*5c30*/  LEA R3, R3, R2, 0x18 ;  /* 0x0000000203037211 */ /* 0x001fe400078ec0ff */
[----:B------:R-:W-:-:S03]  /*5c40*/  SHF.L.U32 R2, R0, 0x1f, RZ ;  /* 0x0000001f00027819 */ /* 0x000fc600000006ff */
[----:B------:R-:W-:-:S04]  /*5c50*/  VIADD R3, R3, 0x70 ;  /* 0x0000007003037836 */ /* 0x000fc80000000000 */
[C---:B------:R-:W-:Y:S02]  /*5c60*/  IMAD R7, R8.reuse, 0x8, R3 ;  /* 0x0000000808077824 */ /* 0x040fe400078e0203 */
[----:B------:R-:W-:Y:S02]  /*5c70*/  VIADD R8, R8, 0x1 ;  /* 0x0000000108087836 */ /* 0x000fe40000000000 */
[----:B------:R-:W0:Y:S03]  /*5c80*/  SYNCS.PHASECHK.TRANS64.TRYWAIT P0, [R7+URZ], R2 ;  /* 0x00000002070075a7 */ /* 0x000e26000800017f */
[----:B------:R-:W-:-:S04]  /*5c90*/  ISETP.NE.AND P1, PT, R8, 0xe, PT ;  /* 0x0000000e0800780c */ /* 0x000fc80003f25270 */
[----:B------:R-:W-:Y:S02]  /*5ca0*/  SEL R5, RZ, 0x1, P1 ;  /* 0x00000001ff057807 */ /* 0x000fe40000800000 */
[----:B------:R-:W-:Y:S02]  /*5cb0*/  SEL R8, R8, RZ, P1 ;  /* 0x000000ff08087207 */ /* 0x000fe40000800000 */
[----:B------:R-:W-:-:S03]  /*5cc0*/  LOP3.LUT R5, R0, R5, RZ, 0x3c, !PT ;  /* 0x0000000500057212 */ /* 0x000fc600078e3cff */
[----:B------:R-:W-:Y:S01]  /*5cd0*/  IMAD R9, R8, 0x8, R3 ;  /* 0x0000000808097824 */ /* 0x000fe200078e0203 */
[----:B------:R-:W-:Y:S01]  /*5ce0*/  SHF.L.U32 R4, R5, 0x1f, RZ ;  /* 0x0000001f05047819 */ /* 0x000fe200000006ff */
[----:B0-----:R-:W-:Y:S06]  /*5cf0*/  @!P0 BRA `(.L_x_123) ;  /* 0x0000000800708947 */ /* 0x001fec0003800000 */
.L_x_146:
[----:B------:R-:W1:Y:S01]  /*5d00*/  SYNCS.PHASECHK.TRANS64.TRYWAIT P0, [R9+URZ], R4 ;  /* 0x00000004090075a7 */ /* 0x000e62000800017f */
[----:B------:R-:W-:-:S05]  /*5d10*/  VIADD R0, R8, 0x1 ;  /* 0x0000000108007836 */ /* 0x000fca0000000000 */
[----:B------:R-:W-:-:S04]  /*5d20*/  ISETP.NE.AND P1, PT, R0, 0xe, PT ;  /* 0x0000000e0000780c */ /* 0x000fc80003f25270 */
[----:B0-----:R-:W-:Y:S02]  /*5d30*/  SEL R2, RZ, 0x1, P1 ;  /* 0x00000001ff027807 */ /* 0x001fe40000800000 */
[----:B------:R-:W-:Y:S02]  /*5d40*/  SEL R0, R0, RZ, P1 ;  /* 0x000000ff00007207 */ /* 0x000fe40000800000 */
[----:B------:R-:W-:-:S03]  /*5d50*/  LOP3.LUT R7, R5, R2, RZ, 0x3c, !PT ;  /* 0x0000000205077212 */ /* 0x000fc600078e3cff */
[----:B------:R-:W-:Y:S01]  /*5d60*/  IMAD R6, R0, 0x8, R3 ;  /* 0x0000000800067824 */ /* 0x000fe200078e0203 */
[----:B------:R-:W-:Y:S01]  /*5d70*/  SHF.L.U32 R5, R7, 0x1f, RZ ;  /* 0x0000001f07057819 */ /* 0x000fe200000006ff */
[----:B-1----:R-:W-:Y:S06]  /*5d80*/  @!P0 BRA `(.L_x_124) ;  /* 0x0000000800608947 */ /* 0x002fec0003800000 */
.L_x_147:
[----:B------:R-:W1:Y:S01]  /*5d90*/  SYNCS.PHASECHK.TRANS64.TRYWAIT P0, [R6+URZ], R5 ;  /* 0x00000005060075a7 */ /* 0x000e62000800017f */
[----:B------:R-:W-:-:S05]  /*5da0*/  VIADD R0, R0, 0x1 ;  /* 0x0000000100007836 */ /* 0x000fca0000000000 */
[----:B------:R-:W-:-:S04]  /*5db0*/  ISETP.NE.AND P1, PT, R0, 0xe, PT ;  /* 0x0000000e0000780c */ /* 0x000fc80003f25270 */
[----:B------:R-:W-:Y:S02]  /*5dc0*/  SEL R2, RZ, 0x1, P1 ;  /* 0x00000001ff027807 */ /* 0x000fe40000800000 */
[----:B------:R-:W-:Y:S02]  /*5dd0*/  SEL R0, R0, RZ, P1 ;  /* 0x000000ff00007207 */ /* 0x000fe40000800000 */
[----:B------:R-:W-:-:S03]  /*5de0*/  LOP3.LUT R7, R7, R2, RZ, 0x3c, !PT ;  /* 0x0000000207077212 */ /* 0x000fc600078e3cff */
[----:B0-----:R-:W-:Y:S01]  /*5df0*/  IMAD R9, R0, 0x8, R3 ;  /* 0x0000000800097824 */ /* 0x001fe200078e0203 */
[----:B------:R-:W-:Y:S01]  /*5e00*/  SHF.L.U32 R4, R7, 0x1f, RZ ;  /* 0x0000001f07047819 */ /* 0x000fe200000006ff */
[----:B-1----:R-:W-:Y:S06]  /*5e10*/  @!P0 BRA `(.L_x_125) ;  /* 0x0000000800508947 */ /* 0x002fec0003800000 */
.L_x_148:
        /* <DEDUP_REMOVED lines=9> */
.L_x_149:
        /* <DEDUP_REMOVED lines=9> */
.L_x_150:
        /* <DEDUP_REMOVED lines=9> */
.L_x_151:
        /* <DEDUP_REMOVED lines=9> */
.L_x_152:
        /* <DEDUP_REMOVED lines=9> */
.L_x_153:
        /* <DEDUP_REMOVED lines=9> */
.L_x_154:
        /* <DEDUP_REMOVED lines=9> */
.L_x_155:
        /* <DEDUP_REMOVED lines=9> */
.L_x_156:
        /* <DEDUP_REMOVED lines=9> */
.L_x_157:
[----:B------:R-:W1:Y:S01]  /*6330*/  SYNCS.PHASECHK.TRANS64.TRYWAIT P0, [R6+URZ], R5 ;  /* 0x00000005060075a7 */ /* 0x000e62000800017f */
[----:B------:R-:W-:-:S05]  /*6340*/  VIADD R0, R0, 0x1 ;  /* 0x0000000100007836 */ /* 0x000fca0000000000 */
[----:B------:R-:W-:-:S04]  /*6350*/  ISETP.NE.AND P1, PT, R0, 0xe, PT ;  /* 0x0000000e0000780c */ /* 0x000fc80003f25270 */
[----:B------:R-:W-:Y:S02]  /*6360*/  SEL R2, RZ, 0x1, P1 ;  /* 0x00000001ff027807 */ /* 0x000fe40000800000 */
[----:B------:R-:W-:Y:S02]  /*6370*/  SEL R0, R0, RZ, P1 ;  /* 0x000000ff00007207 */ /* 0x000fe40000800000 */
[----:B------:R-:W-:Y:S01]  /*6380*/  LOP3.LUT R2, R7, R2, RZ, 0x3c, !PT ;  /* 0x0000000207027212 */ /* 0x000fe200078e3cff */
[----:B-1----:R-:W-:Y:S06]  /*6390*/  @!P0 BRA `(.L_x_135) ;  /* 0x0000000400b88947 */ /* 0x002fec0003800000 */
.L_x_158:
[----:B------:R-:W-:Y:S01]  /*63a0*/  IMAD R3, R0, 0x8, R3 ;  /* 0x0000000800037824 */ /* 0x000fe200078e0203 */
[----:B------:R-:W-:-:S07]  /*63b0*/  SHF.L.U32 R0, R2, 0x1f, RZ ;  /* 0x0000001f02007819 */ /* 0x000fce00000006ff */
.L_x_136:
[----:B--2---:R2:W3:Y:S02]  /*63c0*/  SYNCS.PHASECHK.TRANS64.TRYWAIT P0, [R3+URZ], R0 ;  /* 0x00000000030075a7 */ /* 0x0044e4000800017f */
[----:B---3--:R-:W-:Y:S05]  /*63d0*/  @!P0 NANOSLEEP.SYNCS 0x989680 ;  /* 0x009896800000895d */ /* 0x008fea0003900000 */
[----:B------:R-:W3:Y:S02]  /*63e0*/  @!P0 SYNCS.PHASECHK.TRANS64 P0, [R3+URZ], R0 ;  /* 0x00000000030085a7 */ /* 0x000ee4000800007f */
[----:B---3--:R-:W-:Y:S05]  /*63f0*/  @!P0 BRA `(.L_x_136) ;  /* 0xfffffffc00f08947 */ /* 0x008fea000383ffff */
.L_x_121:
[----:B------:R-:W-:Y:S05]  /*6400*/  BSYNC B0 ;  /* 0x0000000000007941 */ /* 0x000fea0003800000 */
.L_x_120:
[----:B------:R-:W-:Y:S05]  /*6410*/  EXIT ;  /* 0x000000000000794d */ /* 0x000fea0003800000 */
.L_x_20:
[----:B-1----:R1:W2:Y:S02]  /*6420*/  SYNCS.PHASECHK.TRANS64.TRYWAIT P0, [R65+URZ], R0 ;  /* 0x00000000410075a7 */ /* 0x0022a4000800017f */
[----:B--2---:R-:W-:Y:S05]  /*6430*/  @!P0 NANOSLEEP.SYNCS 0x989680 ;  /* 0x009896800000895d */ /* 0x004fea0003900000 */
[----:B------:R-:W2:Y:S02]  /*6440*/  @!P0 SYNCS.PHASECHK.TRANS64 P0, [R65+URZ], R0 ;  /* 0x00000000410085a7 */ /* 0x000ea4000800007f */
[----:B--2---:R-:W-:Y:S05]  /*6450*/  @!P0 BRA `(.L_x_20) ;  /* 0xfffffffc00f08947 */ /* 0x004fea000383ffff */
[----:B------:R-:W-:Y:S05]  /*6460*/  BRA `(.L_x_137) ;  /* 0xffffffb4001c7947 */ /* 0x000fea000383ffff */
.L_x_25:
[----:B--2---:R2:W3:Y:S02]  /*6470*/  SYNCS.PHASECHK.TRANS64.TRYWAIT P1, [R3+URZ], R0 ;  /* 0x00000000030075a7 */ /* 0x0044e4000802017f */
[----:B---3--:R-:W-:Y:S05]  /*6480*/  @!P1 NANOSLEEP.SYNCS 0x989680 ;  /* 0x009896800000995d */ /* 0x008fea0003900000 */
[----:B------:R-:W3:Y:S02]  /*6490*/  @!P1 SYNCS.PHASECHK.TRANS64 P1, [R3+URZ], R0 ;  /* 0x00000000030095a7 */ /* 0x000ee4000802007f */
[----:B---3--:R-:W-:Y:S05]  /*64a0*/  @!P1 BRA `(.L_x_25) ;  /* 0xfffffffc00f09947 */ /* 0x008fea000383ffff */
[----:B------:R-:W-:Y:S05]  /*64b0*/  BRA `(.L_x_24) ;  /* 0xffffffb400807947 */ /* 0x000fea000383ffff */
.L_x_30:
[----:B--2---:R-:W-:-:S04]  /*64c0*/  IMAD.U32 R5, RZ, RZ, UR4 ;  /* 0x00000004ff057e24 */ /* 0x004fc8000f8e00ff */
[----:B------:R2:W3:Y:S03]  /*64d0*/  SYNCS.PHASECHK.TRANS64.TRYWAIT P1, [R5+URZ], R4 ;  /* 0x00000004050075a7 */ /* 0x0004e6000802017f */
[----:B---3--:R-:W-:Y:S05]  /*64e0*/  @!P1 NANOSLEEP.SYNCS 0x989680 ;  /* 0x009896800000995d */ /* 0x008fea0003900000 */
[----:B------:R-:W3:Y:S02]  /*64f0*/  @!P1 SYNCS.PHASECHK.TRANS64 P1, [R5+URZ], R4 ;  /* 0x00000004050095a7 */ /* 0x000ee4000802007f */
[----:B---3--:R-:W-:Y:S05]  /*6500*/  @!P1 BRA `(.L_x_30) ;  /* 0xfffffffc00ec9947 */ /* 0x008fea000383ffff */
[----:B------:R-:W-:Y:S05]  /*6510*/  BRA `(.L_x_29) ;  /* 0xffffffb800387947 */ /* 0x000fea000383ffff */
.L_x_38:
[----:B-1----:R1:W2:Y:S02]  /*6520*/  SYNCS.PHASECHK.TRANS64.TRYWAIT P0, [R65+URZ+0x10], R0 ;  /* 0x00001000410075a7 */ /* 0x0022a4000800017f */
[----:B--2---:R-:W-:Y:S05]  /*6530*/  @!P0 NANOSLEEP.SYNCS 0x989680 ;  /* 0x009896800000895d */ /* 0x004fea0003900000 */
[----:B------:R-:W2:Y:S02]  /*6540*/  @!P0 SYNCS.PHASECHK.TRANS64 P0, [R65+URZ+0x10], R0 ;  /* 0x00001000410085a7 */ /* 0x000ea4000800007f */
[----:B--2---:R-:W-:Y:S05]  /*6550*/  @!P0 BRA `(.L_x_38) ;  /* 0xfffffffc00f08947 */ /* 0x004fea000383ffff */
[----:B------:R-:W-:Y:S05]  /*6560*/  BRA `(.L_x_138) ;  /* 0xffffffbc00907947 */ /* 0x000fea000383ffff */
.L_x_107:
[----:B------:R-:W-:Y:S01]  /*6570*/  BSSY B1, `(.L_x_139) ;  /* 0x0000006000017945 */ /* 0x000fe20003800000 */
[----:B------:R-:W-:-:S07]  /*6580*/  IMAD.MOV.U32 R15, RZ, RZ, -0x1 ;  /* 0xffffffffff0f7424 */ /* 0x000fce00078e00ff */
[----:B-----5:R-:W-:Y:S05]  /*6590*/  WARPSYNC.COLLECTIVE R15, `(.L_x_140) ;  /* 0x000000000f0c7348 */ /* 0x020fea0003c00000 */
[----:B------:R-:W-:Y:S02]  /*65a0*/  ELECT P6, UR62, PT ;  /* 0x00000000003e782f */ /* 0x000fe400038c0000 */
[----:B------:R-:W-:Y:S01]  /*65b0*/  MOV R14, UR62 ;  /* 0x0000003e000e7c02 */ /* 0x000fe20008000f00 */
[----:B-----5:R-:W-:Y:S10]  /*65c0*/  ENDCOLLECTIVE ;  /* 0x000000000000791b */ /* 0x020ff40003800000 */
.L_x_140:
[----:B------:R-:W-:Y:S05]  /*65d0*/  BSYNC B1 ;  /* 0x0000000000017941 */ /* 0x000fea0003800000 */
.L_x_139:
[----:B------:R-:W-:Y:S05]  /*65e0*/  BRA `(.L_x_141) ;  /* 0xffffffe8008c7947 */ /* 0x000fea000383ffff */
.L_x_110:
[----:B0-----:R0:W1:Y:S02]  /*65f0*/  SYNCS.PHASECHK.TRANS64.TRYWAIT P1, [R12+URZ+0x70], R5 ;  /* 0x000070050c0075a7 */ /* 0x001064000802017f */
[----:B-1----:R-:W-:Y:S05]  /*6600*/  @!P1 NANOSLEEP.SYNCS 0x989680 ;  /* 0x009896800000995d */ /* 0x002fea0003900000 */
[----:B------:R-:W1:Y:S02]  /*6610*/  @!P1 SYNCS.PHASECHK.TRANS64 P1, [R12+URZ+0x70], R5 ;  /* 0x000070050c0095a7 */ /* 0x000e64000802007f */
[----:B-1----:R-:W-:Y:S05]  /*6620*/  @!P1 BRA `(.L_x_110) ;  /* 0xfffffffc00f09947 */ /* 0x002fea000383ffff */
[----:B------:R-:W-:Y:S05]  /*6630*/  BRA `(.L_x_142) ;  /* 0xffffffe800c07947 */ /* 0x000fea000383ffff */
.L_x_119:
[----:B------:R-:W-:Y:S01]  /*6640*/  BSSY B0, `(.L_x_143) ;  /* 0x0000006000007945 */ /* 0x000fe20003800000 */
[----:B------:R-:W-:-:S07]  /*6650*/  IMAD.MOV.U32 R15, RZ, RZ, -0x1 ;  /* 0xffffffffff0f7424 */ /* 0x000fce00078e00ff */
[----:B-----5:R-:W-:Y:S05]  /*6660*/  WARPSYNC.COLLECTIVE R15, `(.L_x_144) ;  /* 0x000000000f0c7348 */ /* 0x020fea0003c00000 */
[----:B------:R-:W-:Y:S02]  /*6670*/  ELECT P6, UR62, PT ;  /* 0x00000000003e782f */ /* 0x000fe400038c0000 */
[----:B------:R-:W-:Y:S01]  /*6680*/  MOV R14, UR62 ;  /* 0x0000003e000e7c02 */ /* 0x000fe20008000f00 */
[----:B-----5:R-:W-:Y:S10]  /*6690*/  ENDCOLLECTIVE ;  /* 0x000000000000791b */ /* 0x020ff40003800000 */
.L_x_144:
[----:B------:R-:W-:Y:S05]  /*66a0*/  BSYNC B0 ;  /* 0x0000000000007941 */ /* 0x000fea0003800000 */
.L_x_143:
[----:B------:R-:W-:Y:S05]  /*66b0*/  BRA `(.L_x_145) ;  /* 0xfffffff4003c7947 */ /* 0x000fea000383ffff */
.L_x_123:
[----:B0-----:R0:W1:Y:S02]  /*66c0*/  SYNCS.PHASECHK.TRANS64.TRYWAIT P0, [R7+URZ], R2 ;  /* 0x00000002070075a7 */ /* 0x001064000800017f */
[----:B-1----:R-:W-:Y:S05]  /*66d0*/  @!P0 NANOSLEEP.SYNCS 0x989680 ;  /* 0x009896800000895d */ /* 0x002fea0003900000 */
[----:B------:R-:W1:Y:S02]  /*66e0*/  @!P0 SYNCS.PHASECHK.TRANS64 P0, [R7+URZ], R2 ;  /* 0x00000002070085a7 */ /* 0x000e64000800007f */
[----:B-1----:R-:W-:Y:S05]  /*66f0*/  @!P0 BRA `(.L_x_123) ;  /* 0xfffffffc00f08947 */ /* 0x002fea000383ffff */
[----:B------:R-:W-:Y:S05]  /*6700*/  BRA `(.L_x_146) ;  /* 0xfffffff4007c7947 */ /* 0x000fea000383ffff */
.L_x_124:
[----:B0-----:R0:W1:Y:S02]  /*6710*/  SYNCS.PHASECHK.TRANS64.TRYWAIT P0, [R9+URZ], R4 ;  /* 0x00000004090075a7 */ /* 0x001064000800017f */
[----:B-1----:R-:W-:Y:S05]  /*6720*/  @!P0 NANOSLEEP.SYNCS 0x989680 ;  /* 0x009896800000895d */ /* 0x002fea0003900000 */
[----:B------:R-:W1:Y:S02]  /*6730*/  @!P0 SYNCS.PHASECHK.TRANS64 P0, [R9+URZ], R4 ;  /* 0x00000004090085a7 */ /* 0x000e64000800007f */
[----:B-1----:R-:W-:Y:S05]  /*6740*/  @!P0 BRA `(.L_x_124) ;  /* 0xfffffffc00f08947 */ /* 0x002fea000383ffff */
[----:B------:R-:W-:Y:S05]  /*6750*/  BRA `(.L_x_147) ;  /* 0xfffffff4008c7947 */ /* 0x000fea000383ffff */
.L_x_125:
[----:B0-----:R0:W1:Y:S02]  /*6760*/  SYNCS.PHASECHK.TRANS64.TRYWAIT P0, [R6+URZ], R5 ;  /* 0x00000005060075a7 */ /* 0x001064000800017f */
[----:B-1----:R-:W-:Y:S05]  /*6770*/  @!P0 NANOSLEEP.SYNCS 0x989680 ;  /* 0x009896800000895d */ /* 0x002fea0003900000 */
[----:B------:R-:W1:Y:S02]  /*6780*/  @!P0 SYNCS.PHASECHK.TRANS64 P0, [R6+URZ], R5 ;  /* 0x00000005060085a7 */ /* 0x000e64000800007f */
[----:B-1----:R-:W-:Y:S05]  /*6790*/  @!P0 BRA `(.L_x_125) ;  /* 0xfffffffc00f08947 */ /* 0x002fea000383ffff */
[----:B------:R-:W-:Y:S05]  /*67a0*/  BRA `(.L_x_148) ;  /* 0xfffffff4009c7947 */ /* 0x000fea000383ffff */
.L_x_126:
[----:B0-----:R0:W1:Y:S02]  /*67b0*/  SYNCS.PHASECHK.TRANS64.TRYWAIT P0, [R9+URZ], R4 ;  /* 0x00000004090075a7 */ /* 0x001064000800017f */
[----:B-1----:R-:W-:Y:S05]  /*67c0*/  @!P0 NANOSLEEP.SYNCS 0x989680 ;  /* 0x009896800000895d */ /* 0x002fea0003900000 */
[----:B------:R-:W1:Y:S02]  /*67d0*/  @!P0 SYNCS.PHASECHK.TRANS64 P0, [R9+URZ], R4 ;  /* 0x00000004090085a7 */ /* 0x000e64000800007f */
[----:B-1----:R-:W-:Y:S05]  /*67e0*/  @!P0 BRA `(.L_x_126) ;  /* 0xfffffffc00f08947 */ /* 0x002fea000383ffff */
[----:B------:R-:W-:Y:S05]  /*67f0*/  BRA `(.L_x_149) ;  /* 0xfffffff400ac7947 */ /* 0x000fea000383ffff */
.L_x_127:
[----:B0-----:R0:W1:Y:S02]  /*6800*/  SYNCS.PHASECHK.TRANS64.TRYWAIT P0, [R6+URZ], R5 ;  /* 0x00000005060075a7 */ /* 0x001064000800017f */
[----:B-1----:R-:W-:Y:S05]  /*6810*/  @!P0 NANOSLEEP.SYNCS 0x989680 ;  /* 0x009896800000895d */ /* 0x002fea0003900000 */
[----:B------:R-:W1:Y:S02]  /*6820*/  @!P0 SYNCS.PHASECHK.TRANS64 P0, [R6+URZ], R5 ;  /* 0x00000005060085a7 */ /* 0x000e64000800007f */
[----:B-1----:R-:W-:Y:S05]  /*6830*/  @!P0 BRA `(.L_x_127) ;  /* 0xfffffffc00f08947 */ /* 0x002fea000383ffff */
[----:B------:R-:W-:Y:S05]  /*6840*/  BRA `(.L_x_150) ;  /* 0xfffffff400bc7947 */ /* 0x000fea000383ffff */
.L_x_128:
[----:B0-----:R0:W1:Y:S02]  /*6850*/  SYNCS.PHASECHK.TRANS64.TRYWAIT P0, [R9+URZ], R4 ;  /* 0x00000004090075a7 */ /* 0x001064000800017f */
[----:B-1----:R-:W-:Y:S05]  /*6860*/  @!P0 NANOSLEEP.SYNCS 0x989680 ;  /* 0x009896800000895d */ /* 0x002fea0003900000 */
[----:B------:R-:W1:Y:S02]  /*6870*/  @!P0 SYNCS.PHASECHK.TRANS64 P0, [R9+URZ], R4 ;  /* 0x00000004090085a7 */ /* 0x000e64000800007f */
[----:B-1----:R-:W-:Y:S05]  /*6880*/  @!P0 BRA `(.L_x_128) ;  /* 0xfffffffc00f08947 */ /* 0x002fea000383ffff */
[----:B------:R-:W-:Y:S05]  /*6890*/  BRA `(.L_x_151) ;  /* 0xfffffff400cc7947 */ /* 0x000fea000383ffff */
.L_x_129:
[----:B0-----:R0:W1:Y:S02]  /*68a0*/  SYNCS.PHASECHK.TRANS64.TRYWAIT P0, [R6+URZ], R5 ;  /* 0x00000005060075a7 */ /* 0x001064000800017f */
[----:B-1----:R-:W-:Y:S05]  /*68b0*/  @!P0 NANOSLEEP.SYNCS 0x989680 ;  /* 0x009896800000895d */ /* 0x002fea0003900000 */
[----:B------:R-:W1:Y:S02]  /*68c0*/  @!P0 SYNCS.PHASECHK.TRANS64 P0, [R6+URZ], R5 ;  /* 0x00000005060085a7 */ /* 0x000e64000800007f */
[----:B-1----:R-:W-:Y:S05]  /*68d0*/  @!P0 BRA `(.L_x_129) ;  /* 0xfffffffc00f08947 */ /* 0x002fea000383ffff */
[----:B------:R-:W-:Y:S05]  /*68e0*/  BRA `(.L_x_152) ;  /* 0xfffffff400dc7947 */ /* 0x000fea000383ffff */
.L_x_130:
[----:B0-----:R0:W1:Y:S02]  /*68f0*/  SYNCS.PHASECHK.TRANS64.TRYWAIT P0, [R9+URZ], R4 ;  /* 0x00000004090075a7 */ /* 0x001064000800017f */
[----:B-1----:R-:W-:Y:S05]  /*6900*/  @!P0 NANOSLEEP.SYNCS 0x989680 ;  /* 0x009896800000895d */ /* 0x002fea0003900000 */
[----:B------:R-:W1:Y:S02]  /*6910*/  @!P0 SYNCS.PHASECHK.TRANS64 P0, [R9+URZ], R4 ;  /* 0x00000004090085a7 */ /* 0x000e64000800007f */
[----:B-1----:R-:W-:Y:S05]  /*6920*/  @!P0 BRA `(.L_x_130) ;  /* 0xfffffffc00f08947 */ /* 0x002fea000383ffff */
[----:B------:R-:W-:Y:S05]  /*6930*/  BRA `(.L_x_153) ;  /* 0xfffffff400ec7947 */ /* 0x000fea000383ffff */
.L_x_131:
[----:B0-----:R0:W1:Y:S02]  /*6940*/  SYNCS.PHASECHK.TRANS64.TRYWAIT P0, [R6+URZ], R5 ;  /* 0x00000005060075a7 */ /* 0x001064000800017f */
[----:B-1----:R-:W-:Y:S05]  /*6950*/  @!P0 NANOSLEEP.SYNCS 0x989680 ;  /* 0x009896800000895d */ /* 0x002fea0003900000 */
[----:B------:R-:W1:Y:S02]  /*6960*/  @!P0 SYNCS.PHASECHK.TRANS64 P0, [R6+URZ], R5 ;  /* 0x00000005060085a7 */ /* 0x000e64000800007f */
[----:B-1----:R-:W-:Y:S05]  /*6970*/  @!P0 BRA `(.L_x_131) ;  /* 0xfffffffc00f08947 */ /* 0x002fea000383ffff */
[----:B------:R-:W-:Y:S05]  /*6980*/  BRA `(.L_x_154) ;  /* 0xfffffff400fc7947 */ /* 0x000fea000383ffff */
.L_x_132:
[----:B0-----:R0:W1:Y:S02]  /*6990*/  SYNCS.PHASECHK.TRANS64.TRYWAIT P0, [R9+URZ], R4 ;  /* 0x00000004090075a7 */ /* 0x001064000800017f */
[----:B-1----:R-:W-:Y:S05]  /*69a0*/  @!P0 NANOSLEEP.SYNCS 0x989680 ;  /* 0x009896800000895d */ /* 0x002fea0003900000 */
[----:B------:R-:W1:Y:S02]  /*69b0*/  @!P0 SYNCS.PHASECHK.TRANS64 P0, [R9+URZ], R4 ;  /* 0x00000004090085a7 */ /* 0x000e64000800007f */
[----:B-1----:R-:W-:Y:S05]  /*69c0*/  @!P0 BRA `(.L_x_132) ;  /* 0xfffffffc00f08947 */ /* 0x002fea000383ffff */
[----:B------:R-:W-:Y:S05]  /*69d0*/  BRA `(.L_x_155) ;  /* 0xfffffff8000c7947 */ /* 0x000fea000383ffff */
.L_x_133:
[----:B0-----:R0:W1:Y:S02]  /*69e0*/  SYNCS.PHASECHK.TRANS64.TRYWAIT P0, [R6+URZ], R5 ;  /* 0x00000005060075a7 */ /* 0x001064000800017f */
[----:B-1----:R-:W-:Y:S05]  /*69f0*/  @!P0 NANOSLEEP.SYNCS 0x989680 ;  /* 0x009896800000895d */ /* 0x002fea0003900000 */
[----:B------:R-:W1:Y:S02]  /*6a00*/  @!P0 SYNCS.PHASECHK.TRANS64 P0, [R6+URZ], R5 ;  /* 0x00000005060085a7 */ /* 0x000e64000800007f */
[----:B-1----:R-:W-:Y:S05]  /*6a10*/  @!P0 BRA `(.L_x_133) ;  /* 0xfffffffc00f08947 */ /* 0x002fea000383ffff */
[----:B------:R-:W-:Y:S05]  /*6a20*/  BRA `(.L_x_156) ;  /* 0xfffffff8001c7947 */ /* 0x000fea000383ffff */
.L_x_134:
[----:B0-----:R0:W1:Y:S02]  /*6a30*/  SYNCS.PHASECHK.TRANS64.TRYWAIT P0, [R9+URZ], R4 ;  /* 0x00000004090075a7 */ /* 0x001064000800017f */
[----:B-1----:R-:W-:Y:S05]  /*6a40*/  @!P0 NANOSLEEP.SYNCS 0x989680 ;  /* 0x009896800000895d */ /* 0x002fea0003900000 */
[----:B------:R-:W1:Y:S02]  /*6a50*/  @!P0 SYNCS.PHASECHK.TRANS64 P0, [R9+URZ], R4 ;  /* 0x00000004090085a7 */ /* 0x000e64000800007f */
[----:B-1----:R-:W-:Y:S05]  /*6a60*/  @!P0 BRA `(.L_x_134) ;  /* 0xfffffffc00f08947 */ /* 0x002fea000383ffff */
[----:B------:R-:W-:Y:S05]  /*6a70*/  BRA `(.L_x_157) ;  /* 0xfffffff8002c7947 */ /* 0x000fea000383ffff */
.L_x_135:
[----:B-1----:R1:W2:Y:S02]  /*6a80*/  SYNCS.PHASECHK.TRANS64.TRYWAIT P0, [R6+URZ], R5 ;  /* 0x00000005060075a7 */ /* 0x0022a4000800017f */
[----:B--2---:R-:W-:Y:S05]  /*6a90*/  @!P0 NANOSLEEP.SYNCS 0x989680 ;  /* 0x009896800000895d */ /* 0x004fea0003900000 */
[----:B------:R-:W2:Y:S02]  /*6aa0*/  @!P0 SYNCS.PHASECHK.TRANS64 P0, [R6+URZ], R5 ;  /* 0x00000005060085a7 */ /* 0x000ea4000800007f */
[----:B--2---:R-:W-:Y:S05]  /*6ab0*/  @!P0 BRA `(.L_x_135) ;  /* 0xfffffffc00f08947 */ /* 0x004fea000383ffff */
[----:B------:R-:W-:Y:S05]  /*6ac0*/  BRA `(.L_x_158) ;  /* 0xfffffff800347947 */ /* 0x000fea000383ffff */
.L_x_159:
[----:B------:R-:W-:-:S00]  /*6ad0*/  BRA `(.L_x_159) ;  /* 0xfffffffc00fc7947 */ /* 0x000fc0000383ffff */
[----:B------:R-:W-:-:S00]  /*6ae0*/  NOP ;  /* 0x0000000000007918 */ /* 0x000fc00000000000 */
        /* <DEDUP_REMOVED lines=9> */
.L_x_160:


//--------------------- .nv.global.init           --------------------------
	.section	.nv.global.init,"aw",@progbits
.nv.global.init:
	.type		$str$22,@object
	.size		$str$22,($str$23 - $str$22)
$str$22:
        /*0000*/ 	.byte	0x6b, 0x5f, 0x74, 0x69, 0x6c, 0x65, 0x5f, 0x63, 0x6f, 0x75, 0x6e, 0x74, 0x20, 0x3e, 0x3d, 0x20
        /*0010*/ 	.byte	0x31, 0x00
	.type		$str$23,@object
	.size		$str$23,(__unnamed_1 - $str$23)
$str$23:
        /*0012*/ 	.byte	0x2f, 0x74, 0x6d, 0x70, 0x2f, 0x63, 0x75, 0x74, 0x6c, 0x61, 0x73, 0x73, 0x5f, 0x73, 0x77, 0x65
        /*0022*/ 	.byte	0x65, 0x70, 0x5f, 0x73, 0x72, 0x63, 0x2f, 0x69, 0x6e, 0x63, 0x6c, 0x75, 0x64, 0x65, 0x2f, 0x63
        /*0032*/ 	.byte	0x75, 0x74, 0x6c, 0x61, 0x73, 0x73, 0x2f, 0x67, 0x65, 0x6d, 0x6d, 0x2f, 0x63, 0x6f, 0x6c, 0x6c
        /*0042*/ 	.byte	0x65, 0x63, 0x74, 0x69, 0x76, 0x65, 0x2f, 0x73, 0x6d, 0x39, 0x30, 0x5f, 0x6d, 0x6d, 0x61, 0x5f
        /*0052*/ 	.byte	0x74, 0x6d, 0x61, 0x5f, 0x67, 0x6d, 0x6d, 0x61, 0x5f, 0x73, 0x73, 0x5f, 0x77, 0x61, 0x72, 0x70
        /*0062*/ 	.byte	0x73, 0x70, 0x65, 0x63, 0x69, 0x61, 0x6c, 0x69, 0x7a, 0x65, 0x64, 0x2e, 0x68, 0x70, 0x70, 0x00
	.type		__unnamed_1,@object
	.size		__unnamed_1,(.L_0 - __unnamed_1)
__unnamed_1:
        /*0072*/ 	.byte	0x76, 0x6f, 0x69, 0x64, 0x20, 0x63, 0x75, 0x74, 0x6c, 0x61, 0x73, 0x73, 0x3a, 0x3a, 0x67, 0x65
        /* <DEDUP_REMOVED lines=179> */
        /*0bb2*/ 	.byte	0x75, 0x74, 0x65, 0x3a, 0x3a, 0x69, 0x64, 0x65, 0x6e, 0x74, 0x69, 0x74, 0x79, 0x5d, 0x00
.L_0:


//--------------------- .nv.shared._ZN7cutlass13device_kernelINS_4gemm6kernel13GemmUniversalIN4cute5tupleIJiiiiEEENS1_10collective13CollectiveMmaINS1_34MainloopSm90TmaGmmaWarpSpecializedILi14ENS5_IJNS4_1CILi2EEENSA_ILi1EEESC_EEENS1_32KernelTmaWarpSpecializedPingpongEEENS5_IJNSA_ILi64EEESG_SG_EEENS_6half_tENS5_IJlSC_lEEESI_SJ_NS4_8TiledMMAINS4_8MMA_AtomIJNS4_4SM904GMMA25MMA_64x64x16_F32F16F16_SSILNSN_5MajorE0ELSP_0ELNSN_7ScaleInE1ELSQ_1EEEEEENS4_6LayoutINS5_IJSC_SC_SC_EEENS5_IJNSA_ILi0EEESV_SV_EEEEENS5_IJNS4_10UnderscoreESY_SY_EEEEENS4_13SM90_TMA_LOADENS4_14ComposedLayoutINS4_7SwizzleILi3ELi4ELi3EEENS4_18smem_ptr_flag_bitsILi16EEENST_INS5_IJNSA_ILi8EEESG_EEENS5_IJSG_SC_EEEEEEEvNS4_8identityENS4_23SM90_TMA_LOAD_MULTICASTES1B_vS1C_EENS_8epilogue10collective6detail29Sm90TmaWarpSpecializedAdapterINS1G_15DefaultEpilogueISI_SJ_SJ_NS1F_6thread17LinearCombinationISI_Li1EffLNS1K_9ScaleType4KindE0ELNS_15FloatRoundStyleE2ESI_EENS1_15EpilogueDefaultEEEEEvvEEEEvNT_6ParamsE --------------------------
	.section	.nv.shared._ZN7cutlass13device_kernelINS_4gemm6kernel13GemmUniversalIN4cute5tupleIJiiiiEEENS1_10collective13CollectiveMmaINS1_34MainloopSm90TmaGmmaWarpSpecializedILi14ENS5_IJNS4_1CILi2EEENSA_ILi1EEESC_EEENS1_32KernelTmaWarpSpecializedPingpongEEENS5_IJNSA_ILi64EEESG_SG_EEENS_6half_tENS5_IJlSC_lEEESI_SJ_NS4_8TiledMMAINS4_8MMA_AtomIJNS4_4SM904GMMA25MMA_64x64x16_F32F16F16_SSILNSN_5MajorE0ELSP_0ELNSN_7ScaleInE1ELSQ_1EEEEEENS4_6LayoutINS5_IJSC_SC_SC_EEENS5_IJNSA_ILi0EEESV_SV_EEEEENS5_IJNS4_10UnderscoreESY_SY_EEEEENS4_13SM90_TMA_LOADENS4_14ComposedLayoutINS4_7SwizzleILi3ELi4ELi3EEENS4_18smem_ptr_flag_bitsILi16EEENST_INS5_IJNSA_ILi8EEESG_EEENS5_IJSG_SC_EEEEEEEvNS4_8identityENS4_23SM90_TMA_LOAD_MULTICASTES1B_vS1C_EENS_8epilogue10collective6detail29Sm90TmaWarpSpecializedAdapterINS1G_15DefaultEpilogueISI_SJ_SJ_NS1F_6thread17LinearCombinationISI_Li1EffLNS1K_9ScaleType4KindE0ELNS_15FloatRoundStyleE2ESI_EENS1_15EpilogueDefaultEEEEEvvEEEEvNT_6ParamsE,"aw",@nobits
	.sectionflags	@""
	.align	16
	.zero		1024


//--------------------- .nv.shared.reserved.0     --------------------------
	.section	.nv.shared.reserved.0,"aw",@nobits
	.weak		__nv_reservedSMEM_offset_0_alias
	.size		__nv_reservedSMEM_offset_0_alias, 0, 0
	.other		__nv_reservedSMEM_offset_0_alias,@"STO_CUDA_RESERVED_SHARED STV_DEFAULT"
__nv_reservedSMEM_offset_0_alias:
	.zero		0


//--------------------- .nv.global                --------------------------
	.section	.nv.global,"aw",@nobits
.nv.global:
	.type		_ZN40_INTERNAL_c19d2384_4_k_cu_2a91a707_102044cute1_E,@object
	.size		_ZN40_INTERNAL_c19d2384_4_k_cu_2a91a707_102044cute1_E,(_ZN40_INTERNAL_c19d2384_4_k_cu_2a91a707_102044cuda3std3__45__cpo6cbeginE - _ZN40_INTERNAL_c19d2384_4_k_cu_2a91a707_102044cute1_E)
_ZN40_INTERNAL_c19d2384_4_k_cu_2a91a707_102044cute1_E:
	.zero		1
	.type		_ZN40_INTERNAL_c19d2384_4_k_cu_2a91a707_102044cuda3std3__45__cpo6cbeginE,@object
	.size		_ZN40_INTERNAL_c19d2384_4_k_cu_2a91a707_102044cuda3std3__45__cpo6cbeginE,(_ZN40_INTERNAL_c19d2384_4_k_cu_2a91a707_102044cuda3std3__48in_placeE - _ZN40_INTERNAL_c19d2384_4_k_cu_2a91a707_102044cuda3std3__45__cpo6cbeginE)
_ZN40_INTERNAL_c19d2384_4_k_cu_2a91a707_102044cuda3std3__45__cpo6cbeginE:
	.zero		1
	.type		_ZN40_INTERNAL_c19d2384_4_k_cu_2a91a707_102044cuda3std3__48in_placeE,@object
	.size		_ZN40_INTERNAL_c19d2384_4_k_cu_2a91a707_102044cuda3std3__48in_placeE,(_ZN40_INTERNAL_c19d2384_4_k_cu_2a91a707_102044cuda3std6ranges3__45__cpo9iter_moveE - _ZN40_INTERNAL_c19d2384_4_k_cu_2a91a707_102044cuda3std3__48in_placeE)
_ZN40_INTERNAL_c19d2384_4_k_cu_2a91a707_102044cuda3std3__48in_placeE:
	.zero		1
	.type		_ZN40_INTERNAL_c19d2384_4_k_cu_2a91a707_102044cuda3std6ranges3__45__cpo9iter_moveE,@object
	.size		_ZN40_INTERNAL_c19d2384_4_k_cu_2a91a707_102044cuda3std6ranges3__45__cpo9iter_moveE,(_ZN40_INTERNAL_c19d2384_4_k_cu_2a91a707_102044cuda3std3__45__cpo5beginE - _ZN40_INTERNAL_c19d2384_4_k_cu_2a91a707_102044cuda3std6ranges3__45__cpo9iter_moveE)
_ZN40_INTERNAL_c19d2384_4_k_cu_2a91a707_102044cuda3std6ranges3__45__cpo9iter_moveE:
	.zero		1
	.type		_ZN40_INTERNAL_c19d2384_4_k_cu_2a91a707_102044cuda3std3__45__cpo5beginE,@object
	.size		_ZN40_INTERNAL_c19d2384_4_k_cu_2a91a707_102044cuda3std3__45__cpo5beginE,(_ZN40_INTERNAL_c19d2384_4_k_cu_2a91a707_102044cuda3std3__442_GLOBAL__N__c19d2384_4_k_cu_2a91a707_102046ignoreE - _ZN40_INTERNAL_c19d2384_4_k_cu_2a91a707_102044cuda3std3__45__cpo5beginE)
_ZN40_INTERNAL_c19d2384_4_k_cu_2a91a707_102044cuda3std3__45__cpo5beginE:
	.zero		1
	.type		_ZN40_INTERNAL_c19d2384_4_k_cu_2a91a707_102044cuda3std3__442_GLOBAL__N__c19d2384_4_k_cu_2a91a707_102046ignoreE,@object
	.size		_ZN40_INTERNAL_c19d2384_4_k_cu_2a91a707_102044cuda3std3__442_GLOBAL__N__c19d2384_4_k_cu_2a91a707_102046ignoreE,(_ZN40_INTERNAL_c19d2384_4_k_cu_2a91a707_102044cute7productE - _ZN40_INTERNAL_c19d2384_4_k_cu_2a91a707_102044cuda3std3__442_GLOBAL__N__c19d2384_4_k_cu_2a91a707_102046ignoreE)
_ZN40_INTERNAL_c19d2384_4_k_cu_2a91a707_102044cuda3std3__442_GLOBAL__N__c19d2384_4_k_cu_2a91a707_102046ignoreE:
	.zero		1
	.type		_ZN40_INTERNAL_c19d2384_4_k_cu_2a91a707_102044cute7productE,@object
	.size		_ZN40_INTERNAL_c19d2384_4_k_cu_2a91a707_102044cute7productE,(_ZN40_INTERNAL_c19d2384_4_k_cu_2a91a707_102044cuda3std3__45__cpo3endE - _ZN40_INTERNAL_c19d2384_4_k_cu_2a91a707_102044cute7productE)
_ZN40_INTERNAL_c19d2384_4_k_cu_2a91a707_102044cute7productE:
	.zero		1
	.type		_ZN40_INTERNAL_c19d2384_4_k_cu_2a91a707_102044cuda3std3__45__cpo3endE,@object
	.size		_ZN40_INTERNAL_c19d2384_4_k_cu_2a91a707_102044cuda3std3__45__cpo3endE,(_ZN40_INTERNAL_c19d2384_4_k_cu_2a91a707_102044cuda3std3__419piecewise_constructE - _ZN40_INTERNAL_c19d2384_4_k_cu_2a91a707_102044cuda3std3__45__cpo3endE)
_ZN40_INTERNAL_c19d2384_4_k_cu_2a91a707_102044cuda3std3__45__cpo3endE:
	.zero		1
	.type		_ZN40_INTERNAL_c19d2384_4_k_cu_2a91a707_102044cuda3std3__419piecewise_constructE,@object
	.size		_ZN40_INTERNAL_c19d2384_4_k_cu_2a91a707_102044cuda3std3__419piecewise_constructE,(_ZN40_INTERNAL_c19d2384_4_k_cu_2a91a707_102044cuda3std3__45__cpo4cendE - _ZN40_INTERNAL_c19d2384_4_k_cu_2a91a707_102044cuda3std3__419piecewise_constructE)
_ZN40_INTERNAL_c19d2384_4_k_cu_2a91a707_102044cuda3std3__419piecewise_constructE:
	.zero		1
	.type		_ZN40_INTERNAL_c19d2384_4_k_cu_2a91a707_102044cuda3std3__45__cpo4cendE,@object
	.size		_ZN40_INTERNAL_c19d2384_4_k_cu_2a91a707_102044cuda3std3__45__cpo4cendE,(_ZN40_INTERNAL_c19d2384_4_k_cu_2a91a707_102044cuda3std6ranges3__45__cpo4swapE - _ZN40_INTERNAL_c19d2384_4_k_cu_2a91a707_102044cuda3std3__45__cpo4cendE)
_ZN40_INTERNAL_c19d2384_4_k_cu_2a91a707_102044cuda3std3__45__cpo4cendE:
	.zero		1
	.type		_ZN40_INTERNAL_c19d2384_4_k_cu_2a91a707_102044cuda3std6ranges3__45__cpo4swapE,@object
	.size		_ZN40_INTERNAL_c19d2384_4_k_cu_2a91a707_102044cuda3std6ranges3__45__cpo4swapE,(.L_8 - _ZN40_INTERNAL_c19d2384_4_k_cu_2a91a707_102044cuda3std6ranges3__45__cpo4swapE)
_ZN40_INTERNAL_c19d2384_4_k_cu_2a91a707_102044cuda3std6ranges3__45__cpo4swapE:
	.zero		1
.L_8:


//--------------------- .nv.constant0._ZN7cutlass13device_kernelINS_4gemm6kernel13GemmUniversalIN4cute5tupleIJiiiiEEENS1_10collective13CollectiveMmaINS1_34MainloopSm90TmaGmmaWarpSpecializedILi14ENS5_IJNS4_1CILi2EEENSA_ILi1EEESC_EEENS1_32KernelTmaWarpSpecializedPingpongEEENS5_IJNSA_ILi64EEESG_SG_EEENS_6half_tENS5_IJlSC_lEEESI_SJ_NS4_8TiledMMAINS4_8MMA_AtomIJNS4_4SM904GMMA25MMA_64x64x16_F32F16F16_SSILNSN_5MajorE0ELSP_0ELNSN_7ScaleInE1ELSQ_1EEEEEENS4_6LayoutINS5_IJSC_SC_SC_EEENS5_IJNSA_ILi0EEESV_SV_EEEEENS5_IJNS4_10UnderscoreESY_SY_EEEEENS4_13SM90_TMA_LOADENS4_14ComposedLayoutINS4_7SwizzleILi3ELi4ELi3EEENS4_18smem_ptr_flag_bitsILi16EEENST_INS5_IJNSA_ILi8EEESG_EEENS5_IJSG_SC_EEEEEEEvNS4_8identityENS4_23SM90_TMA_LOAD_MULTICASTES1B_vS1C_EENS_8epilogue10collective6detail29Sm90TmaWarpSpecializedAdapterINS1G_15DefaultEpilogueISI_SJ_SJ_NS1F_6thread17LinearCombinationISI_Li1EffLNS1K_9ScaleType4KindE0ELNS_15FloatRoundStyleE2ESI_EENS1_15EpilogueDefaultEEEEEvvEEEEvNT_6ParamsE --------------------------
	.section	.nv.constant0._ZN7cutlass13device_kernelINS_4gemm6kernel13GemmUniversalIN4cute5tupleIJiiiiEEENS1_10collective13CollectiveMmaINS1_34MainloopSm90TmaGmmaWarpSpecializedILi14ENS5_IJNS4_1CILi2EEENSA_ILi1EEESC_EEENS1_32KernelTmaWarpSpecializedPingpongEEENS5_IJNSA_ILi64EEESG_SG_EEENS_6half_tENS5_IJlSC_lEEESI_SJ_NS4_8TiledMMAINS4_8MMA_AtomIJNS4_4SM904GMMA25MMA_64x64x16_F32F16F16_SSILNSN_5MajorE0ELSP_0ELNSN_7ScaleInE1ELSQ_1EEEEEENS4_6LayoutINS5_IJSC_SC_SC_EEENS5_IJNSA_ILi0EEESV_SV_EEEEENS5_IJNS4_10UnderscoreESY_SY_EEEEENS4_13SM90_TMA_LOADENS4_14ComposedLayoutINS4_7SwizzleILi3ELi4ELi3EEENS4_18smem_ptr_flag_bitsILi16EEENST_INS5_IJNSA_ILi8EEESG_EEENS5_IJSG_SC_EEEEEEEvNS4_8identityENS4_23SM90_TMA_LOAD_MULTICASTES1B_vS1C_EENS_8epilogue10collective6detail29Sm90TmaWarpSpecializedAdapterINS1G_15DefaultEpilogueISI_SJ_SJ_NS1F_6thread17LinearCombinationISI_Li1EffLNS1K_9ScaleType4KindE0ELNS_15FloatRoundStyleE2ESI_EENS1_15EpilogueDefaultEEEEEvvEEEEvNT_6ParamsE,"a",@progbits
	.sectionflags	@""
	.align	4
.nv.constant0._ZN7cutlass13device_kernelINS_4gemm6kernel13GemmUniversalIN4cute5tupleIJiiiiEEENS1_10collective13CollectiveMmaINS1_34MainloopSm90TmaGmmaWarpSpecializedILi14ENS5_IJNS4_1CILi2EEENSA_ILi1EEESC_EEENS1_32KernelTmaWarpSpecializedPingpongEEENS5_IJNSA_ILi64EEESG_SG_EEENS_6half_tENS5_IJlSC_lEEESI_SJ_NS4_8TiledMMAINS4_8MMA_AtomIJNS4_4SM904GMMA25MMA_64x64x16_F32F16F16_SSILNSN_5MajorE0ELSP_0ELNSN_7ScaleInE1ELSQ_1EEEEEENS4_6LayoutINS5_IJSC_SC_SC_EEENS5_IJNSA_ILi0EEESV_SV_EEEEENS5_IJNS4_10UnderscoreESY_SY_EEEEENS4_13SM90_TMA_LOADENS4_14ComposedLayoutINS4_7SwizzleILi3ELi4ELi3EEENS4_18smem_ptr_flag_bitsILi16EEENST_INS5_IJNSA_ILi8EEESG_EEENS5_IJSG_SC_EEEEEEEvNS4_8identityENS4_23SM90_TMA_LOAD_MULTICASTES1B_vS1C_EENS_8epilogue10collective6detail29Sm90TmaWarpSpecializedAdapterINS1G_15DefaultEpilogueISI_SJ_SJ_NS1F_6thread17LinearCombinationISI_Li1EffLNS1K_9ScaleType4KindE0ELNS_15FloatRoundStyleE2ESI_EENS1_15EpilogueDefaultEEEEEvvEEEEvNT_6ParamsE:
	.zero		1664


//--------------------- SYMBOLS --------------------------

	.type		.nv.reservedSmem.offset0,@object
	.size		.nv.reservedSmem.offset0,0x4
	.type		__assertfail,@function
